	.target	sm_90a

	.elftype	@"ET_EXEC"


//--------------------- .note.nv.tkinfo           --------------------------
	.section	.note.nv.tkinfo,"",@"SHT_NOTE"
	.sectionflags	@"SHF_NOTE_NV_TKINFO"
	.tkinfo
        /*0018*/ 	.word	0x00000002
        /*0030*/ 	.string	""
        /*0030*/ 	.string	"ptxas"
        /*0030*/ 	.string	"Cuda compilation tools, release 13.0, V13.0.88"
        /*0030*/ 	.string	"Build cuda_13.0.r13.0/compiler.36424714_0"
        /*0030*/ 	.string	"-arch sm_90a -m 64 "



//--------------------- .note.nv.cuinfo           --------------------------
	.section	.note.nv.cuinfo,"",@"SHT_NOTE"
	.sectionflags	@"SHF_NOTE_NV_CUINFO"
        /*0018*/ 	.short	0x0002
        /*001a*/ 	.short	0x005a
        /*001c*/ 	.short	0x0082
	.zero		2


//--------------------- .nv.info                  --------------------------
	.section	.nv.info,"",@"SHT_CUDA_INFO"
	.align	4


	//----- nvinfo : EIATTR_REGCOUNT
	.align		4
        /*0000*/ 	.byte	0x04, 0x2f
        /*0002*/ 	.short	(.L_15 - .L_14)
	.align		4
.L_14:
        /*0004*/ 	.word	index@(_ZN7cutlass13device_kernelINS_4gemm6kernel13GemmUniversalIN4cute5tupleIJiiiiEEENS1_10collective13CollectiveMmaINS1_34MainloopSm90TmaGmmaWarpSpecializedILi4ENS5_IJNS4_1CILi2EEENSA_ILi1EEESC_EEENS1_35KernelTmaWarpSpecializedCooperativeEEENS5_IJNSA_ILi128EEESG_NSA_ILi64EEEEEENS_6half_tENS5_IJlSC_lEEESJ_SK_NS4_8TiledMMAINS4_8MMA_AtomIJNS4_4SM904GMMA26MMA_64x128x16_F32F16F16_SSILNSO_5MajorE0ELSQ_0ELNSO_7ScaleInE1ELSR_1EEEEEENS4_6LayoutISD_NS5_IJSC_NSA_ILi0EEESV_EEEEENS5_IJNS4_10UnderscoreESY_SY_EEEEENS4_13SM90_TMA_LOADENS4_14ComposedLayoutINS4_7SwizzleILi3ELi4ELi3EEENS4_18smem_ptr_flag_bitsILi16EEENSU_INS5_IJNSA_ILi8EEESH_EEENS5_IJSH_SC_EEEEEEEvNS4_8identityENS4_23SM90_TMA_LOAD_MULTICASTES1B_vS1C_EENS_8epilogue10collective6detail29Sm90TmaWarpSpecializedAdapterINS1G_15DefaultEpilogueISJ_SK_SK_NS1F_6thread17LinearCombinationISJ_Li1EffLNS1K_9ScaleType4KindE0ELNS_15FloatRoundStyleE2ESJ_EENS1_15EpilogueDefaultEEEEEvvEEEEvNT_6ParamsE)
        /*0008*/ 	.word	0x000000a8


	//----- nvinfo : EIATTR_FRAME_SIZE
	.align		4
.L_15:
        /*000c*/ 	.byte	0x04, 0x11
        /*000e*/ 	.short	(.L_17 - .L_16)
	.align		4
.L_16:
        /*0010*/ 	.word	index@(_ZN7cutlass13device_kernelINS_4gemm6kernel13GemmUniversalIN4cute5tupleIJiiiiEEENS1_10collective13CollectiveMmaINS1_34MainloopSm90TmaGmmaWarpSpecializedILi4ENS5_IJNS4_1CILi2EEENSA_ILi1EEESC_EEENS1_35KernelTmaWarpSpecializedCooperativeEEENS5_IJNSA_ILi128EEESG_NSA_ILi64EEEEEENS_6half_tENS5_IJlSC_lEEESJ_SK_NS4_8TiledMMAINS4_8MMA_AtomIJNS4_4SM904GMMA26MMA_64x128x16_F32F16F16_SSILNSO_5MajorE0ELSQ_0ELNSO_7ScaleInE1ELSR_1EEEEEENS4_6LayoutISD_NS5_IJSC_NSA_ILi0EEESV_EEEEENS5_IJNS4_10UnderscoreESY_SY_EEEEENS4_13SM90_TMA_LOADENS4_14ComposedLayoutINS4_7SwizzleILi3ELi4ELi3EEENS4_18smem_ptr_flag_bitsILi16EEENSU_INS5_IJNSA_ILi8EEESH_EEENS5_IJSH_SC_EEEEEEEvNS4_8identityENS4_23SM90_TMA_LOAD_MULTICASTES1B_vS1C_EENS_8epilogue10collective6detail29Sm90TmaWarpSpecializedAdapterINS1G_15DefaultEpilogueISJ_SK_SK_NS1F_6thread17LinearCombinationISJ_Li1EffLNS1K_9ScaleType4KindE0ELNS_15FloatRoundStyleE2ESJ_EENS1_15EpilogueDefaultEEEEEvvEEEEvNT_6ParamsE)
        /*0014*/ 	.word	0x00000000


	//----- nvinfo : EIATTR_MIN_STACK_SIZE
	.align		4
.L_17:
        /*0018*/ 	.byte	0x04, 0x12
        /*001a*/ 	.short	(.L_19 - .L_18)
	.align		4
.L_18:
        /*001c*/ 	.word	index@(_ZN7cutlass13device_kernelINS_4gemm6kernel13GemmUniversalIN4cute5tupleIJiiiiEEENS1_10collective13CollectiveMmaINS1_34MainloopSm90TmaGmmaWarpSpecializedILi4ENS5_IJNS4_1CILi2EEENSA_ILi1EEESC_EEENS1_35KernelTmaWarpSpecializedCooperativeEEENS5_IJNSA_ILi128EEESG_NSA_ILi64EEEEEENS_6half_tENS5_IJlSC_lEEESJ_SK_NS4_8TiledMMAINS4_8MMA_AtomIJNS4_4SM904GMMA26MMA_64x128x16_F32F16F16_SSILNSO_5MajorE0ELSQ_0ELNSO_7ScaleInE1ELSR_1EEEEEENS4_6LayoutISD_NS5_IJSC_NSA_ILi0EEESV_EEEEENS5_IJNS4_10UnderscoreESY_SY_EEEEENS4_13SM90_TMA_LOADENS4_14ComposedLayoutINS4_7SwizzleILi3ELi4ELi3EEENS4_18smem_ptr_flag_bitsILi16EEENSU_INS5_IJNSA_ILi8EEESH_EEENS5_IJSH_SC_EEEEEEEvNS4_8identityENS4_23SM90_TMA_LOAD_MULTICASTES1B_vS1C_EENS_8epilogue10collective6detail29Sm90TmaWarpSpecializedAdapterINS1G_15DefaultEpilogueISJ_SK_SK_NS1F_6thread17LinearCombinationISJ_Li1EffLNS1K_9ScaleType4KindE0ELNS_15FloatRoundStyleE2ESJ_EENS1_15EpilogueDefaultEEEEEvvEEEEvNT_6ParamsE)
        /*0020*/ 	.word	0x00000000
.L_19:


//--------------------- .nv.compat                --------------------------
	.section	.nv.compat,"",@"SHT_CUDA_COMPAT_INFO"
	.align	4
        /*0000*/ 	.byte	0x02, 0x09, 0x01, 0x00, 0x02, 0x02, 0x04, 0x00, 0x02, 0x05, 0x05, 0x00, 0x03, 0x07, 0x01, 0x01
        /*0010*/ 	.byte	0x02, 0x03, 0x01, 0x00, 0x02, 0x06, 0x01, 0x00, 0x04, 0x0b, 0x08, 0x00, 0x00, 0x00, 0x00, 0x00
        /*0020*/ 	.byte	0x00, 0x00, 0x00, 0x00


//--------------------- .nv.info._ZN7cutlass13device_kernelINS_4gemm6kernel13GemmUniversalIN4cute5tupleIJiiiiEEENS1_10collective13CollectiveMmaINS1_34MainloopSm90TmaGmmaWarpSpecializedILi4ENS5_IJNS4_1CILi2EEENSA_ILi1EEESC_EEENS1_35KernelTmaWarpSpecializedCooperativeEEENS5_IJNSA_ILi128EEESG_NSA_ILi64EEEEEENS_6half_tENS5_IJlSC_lEEESJ_SK_NS4_8TiledMMAINS4_8MMA_AtomIJNS4_4SM904GMMA26MMA_64x128x16_F32F16F16_SSILNSO_5MajorE0ELSQ_0ELNSO_7ScaleInE1ELSR_1EEEEEENS4_6LayoutISD_NS5_IJSC_NSA_ILi0EEESV_EEEEENS5_IJNS4_10UnderscoreESY_SY_EEEEENS4_13SM90_TMA_LOADENS4_14ComposedLayoutINS4_7SwizzleILi3ELi4ELi3EEENS4_18smem_ptr_flag_bitsILi16EEENSU_INS5_IJNSA_ILi8EEESH_EEENS5_IJSH_SC_EEEEEEEvNS4_8identityENS4_23SM90_TMA_LOAD_MULTICASTES1B_vS1C_EENS_8epilogue10collective6detail29Sm90TmaWarpSpecializedAdapterINS1G_15DefaultEpilogueISJ_SK_SK_NS1F_6thread17LinearCombinationISJ_Li1EffLNS1K_9ScaleType4KindE0ELNS_15FloatRoundStyleE2ESJ_EENS1_15EpilogueDefaultEEEEEvvEEEEvNT_6ParamsE --------------------------
	.section	.nv.info._ZN7cutlass13device_kernelINS_4gemm6kernel13GemmUniversalIN4cute5tupleIJiiiiEEENS1_10collective13CollectiveMmaINS1_34MainloopSm90TmaGmmaWarpSpecializedILi4ENS5_IJNS4_1CILi2EEENSA_ILi1EEESC_EEENS1_35KernelTmaWarpSpecializedCooperativeEEENS5_IJNSA_ILi128EEESG_NSA_ILi64EEEEEENS_6half_tENS5_IJlSC_lEEESJ_SK_NS4_8TiledMMAINS4_8MMA_AtomIJNS4_4SM904GMMA26MMA_64x128x16_F32F16F16_SSILNSO_5MajorE0ELSQ_0ELNSO_7ScaleInE1ELSR_1EEEEEENS4_6LayoutISD_NS5_IJSC_NSA_ILi0EEESV_EEEEENS5_IJNS4_10UnderscoreESY_SY_EEEEENS4_13SM90_TMA_LOADENS4_14ComposedLayoutINS4_7SwizzleILi3ELi4ELi3EEENS4_18smem_ptr_flag_bitsILi16EEENSU_INS5_IJNSA_ILi8EEESH_EEENS5_IJSH_SC_EEEEEEEvNS4_8identityENS4_23SM90_TMA_LOAD_MULTICASTES1B_vS1C_EENS_8epilogue10collective6detail29Sm90TmaWarpSpecializedAdapterINS1G_15DefaultEpilogueISJ_SK_SK_NS1F_6thread17LinearCombinationISJ_Li1EffLNS1K_9ScaleType4KindE0ELNS_15FloatRoundStyleE2ESJ_EENS1_15EpilogueDefaultEEEEEvvEEEEvNT_6ParamsE,"",@"SHT_CUDA_INFO"
	.sectionflags	@""
	.align	4


	//----- nvinfo : EIATTR_CUDA_API_VERSION
	.align		4
        /*0000*/ 	.byte	0x04, 0x37
        /*0002*/ 	.short	(.L_21 - .L_20)
.L_20:
        /*0004*/ 	.word	0x00000082


	//----- nvinfo : EIATTR_KPARAM_INFO
	.align		4
.L_21:
        /*0008*/ 	.byte	0x04, 0x17
        /*000a*/ 	.short	(.L_23 - .L_22)
.L_22:
        /*000c*/ 	.word	0x00000000
        /*0010*/ 	.short	0x0000
        /*0012*/ 	.short	0x0070
        /*0014*/ 	.byte	0x00, 0xf0, 0x01, 0x10


	//----- nvinfo : EIATTR_SPARSE_MMA_MASK
	.align		4
.L_23:
        /*0018*/ 	.byte	0x03, 0x50
        /*001a*/ 	.short	0x0000


	//----- nvinfo : EIATTR_MAXREG_COUNT
	.align		4
        /*001c*/ 	.byte	0x03, 0x1b
        /*001e*/ 	.short	0x00a8


	//----- nvinfo : EIATTR_NUM_BARRIERS
	.align		4
        /*0020*/ 	.byte	0x02, 0x4c
        /*0022*/ 	.byte	0x01
	.zero		1


	//----- nvinfo : EIATTR_EXTERNS
	.align		4
        /*0024*/ 	.byte	0x04, 0x0f
        /*0026*/ 	.short	(.L_25 - .L_24)


	//   ....[0]....
	.align		4
.L_24:
        /*0028*/ 	.word	index@(__assertfail)


	//----- nvinfo : EIATTR_MERCURY_ISA_VERSION
	.align		4
.L_25:
        /*002c*/ 	.byte	0x03, 0x5f
        /*002e*/ 	.short	0x0101


	//----- nvinfo : EIATTR_INT_WARP_WIDE_INSTR_OFFSETS
	.align		4
        /*0030*/ 	.byte	0x04, 0x31
        /*0032*/ 	.short	(.L_27 - .L_26)


	//   ....[0]....
.L_26:
        /*0034*/ 	.word	0x00000490


	//   ....[1]....
        /*0038*/ 	.word	0x000004c0


	//   ....[2]....
        /*003c*/ 	.word	0x00000680


	//   ....[3]....
        /*0040*/ 	.word	0x00001f00


	//----- nvinfo : EIATTR_COOP_GROUP_MASK_REGIDS
	.align		4
.L_27:
        /*0044*/ 	.byte	0x04, 0x29
        /*0046*/ 	.short	(.L_29 - .L_28)


	//   ....[0]....
.L_28:
        /*0048*/ 	.word	0xffffffff


	//   ....[1]....
        /*004c*/ 	.word	0xffffffff


	//   ....[2]....
        /*0050*/ 	.word	0xffffffff


	//   ....[3]....
        /*0054*/ 	.word	0xffffffff


	//   ....[4]....
        /*0058*/ 	.word	0xffffffff


	//   ....[5]....
        /*005c*/ 	.word	0xffffffff


	//----- nvinfo : EIATTR_COOP_GROUP_INSTR_OFFSETS
	.align		4
.L_29:
        /*0060*/ 	.byte	0x04, 0x28
        /*0062*/ 	.short	(.L_31 - .L_30)


	//   ....[0]....
.L_30:
        /*0064*/ 	.word	0x00000060


	//   ....[1]....
        /*0068*/ 	.word	0x00000070


	//   ....[2]....
        /*006c*/ 	.word	0x00000130


	//   ....[3]....
        /*0070*/ 	.word	0x000002d0


	//   ....[4]....
        /*0074*/ 	.word	0x00000800


	//   ....[5]....
        /*0078*/ 	.word	0x00001480


	//----- nvinfo : EIATTR_REG_RECONFIG
	.align		4
.L_31:
        /*007c*/ 	.byte	0x01, 0x54
	.zero		2


	//----- nvinfo : EIATTR_SYSCALL_OFFSETS
	.align		4
        /*0080*/ 	.byte	0x04, 0x46
        /*0082*/ 	.short	(.L_33 - .L_32)


	//   ....[0]....
.L_32:
        /*0084*/ 	.word	0x00001670


	//----- nvinfo : EIATTR_MBARRIER_INSTR_OFFSETS
	.align		4
.L_33:
        /*0088*/ 	.byte	0x04, 0x39
        /*008a*/ 	.short	(.L_35 - .L_34)


	//   ....[0]....
.L_34:
        /*008c*/ 	.word	0x00000230
        /*0090*/ 	.word	0x000000ff
        /*0094*/ 	.word	0x00000000
        /*0098*/ 	.short	0x0100
        /*009a*/ 	.byte	0x08
	.zero		1


	//   ....[1]....
        /*009c*/ 	.word	0x00000240
        /*00a0*/ 	.word	0x000000ff
        /*00a4*/ 	.word	0x00000020
        /*00a8*/ 	.short	0x0100
        /*00aa*/ 	.byte	0x08
	.zero		1


	//   ....[2]....
        /*00ac*/ 	.word	0x00000250
        /*00b0*/ 	.word	0x000000ff
        /*00b4*/ 	.word	0x00000008
        /*00b8*/ 	.short	0x0100
        /*00ba*/ 	.byte	0x08
	.zero		1


	//   ....[3]....
        /*00bc*/ 	.word	0x00000260
        /*00c0*/ 	.word	0x000000ff
        /*00c4*/ 	.word	0x00000028
        /*00c8*/ 	.short	0x0100
        /*00ca*/ 	.byte	0x08
	.zero		1


	//   ....[4]....
        /*00cc*/ 	.word	0x00000270
        /*00d0*/ 	.word	0x000000ff
        /*00d4*/ 	.word	0x00000010
        /*00d8*/ 	.short	0x0100
        /*00da*/ 	.byte	0x08
	.zero		1


	//   ....[5]....
        /*00dc*/ 	.word	0x00000280
        /*00e0*/ 	.word	0x000000ff
        /*00e4*/ 	.word	0x00000030
        /*00e8*/ 	.short	0x0100
        /*00ea*/ 	.byte	0x08
	.zero		1


	//   ....[6]....
        /*00ec*/ 	.word	0x00000290
        /*00f0*/ 	.word	0x000000ff
        /*00f4*/ 	.word	0x00000018
        /*00f8*/ 	.short	0x0100
        /*00fa*/ 	.byte	0x08
	.zero		1


	//   ....[7]....
        /*00fc*/ 	.word	0x000002a0
        /*0100*/ 	.word	0x000000ff
        /*0104*/ 	.word	0x00000038
        /*0108*/ 	.short	0x0100
        /*010a*/ 	.byte	0x08
	.zero		1


	//   ....[8]....
        /*010c*/ 	.word	0x00000720
        /*0110*/ 	.word	0x000000ff
        /*0114*/ 	.word	0x00000050
        /*0118*/ 	.short	0x0100
        /*011a*/ 	.byte	0x06
	.zero		1


	//   ....[9]....
        /*011c*/ 	.word	0x000007a0
        /*0120*/ 	.word	0x000000ff
        /*0124*/ 	.word	0x00000058
        /*0128*/ 	.short	0x0100
        /*012a*/ 	.byte	0x06
	.zero		1


	//   ....[10]....
        /*012c*/ 	.word	0x00001730
        /*0130*/ 	.word	0x00000003
        /*0134*/ 	.word	0x00000000
        /*0138*/ 	.short	0x010a
        /*013a*/ 	.byte	0x3f
	.zero		1


	//   ....[11]....
        /*013c*/ 	.word	0x00001790
        /*0140*/ 	.word	0x00000003
        /*0144*/ 	.word	0x00000000
        /*0148*/ 	.short	0x010a
        /*014a*/ 	.byte	0x3f
	.zero		1


	//   ....[12]....
        /*014c*/ 	.word	0x00001b10
        /*0150*/ 	.word	0x00000005
        /*0154*/ 	.word	0x00000000
        /*0158*/ 	.short	0x010a
        /*015a*/ 	.byte	0x3f
	.zero		1


	//   ....[13]....
        /*015c*/ 	.word	0x00001b50
        /*0160*/ 	.word	0x00000005
        /*0164*/ 	.word	0x00000000
        /*0168*/ 	.short	0x010a
        /*016a*/ 	.byte	0x3f
	.zero		1


	//   ....[14]....
        /*016c*/ 	.word	0x00001db0
        /*0170*/ 	.word	0x00000004
        /*0174*/ 	.word	0x00000000
        /*0178*/ 	.short	0x0101
        /*017a*/ 	.byte	0x3f
	.zero		1


	//   ....[15]....
        /*017c*/ 	.word	0x00001f70
        /*0180*/ 	.word	0x00000000
        /*0184*/ 	.word	0x00000000
        /*0188*/ 	.short	0x0101
        /*018a*/ 	.byte	0x3f
	.zero		1


	//   ....[16]....
        /*018c*/ 	.word	0x00007090
        /*0190*/ 	.word	0x00000017
        /*0194*/ 	.word	0x00000020
        /*0198*/ 	.short	0x010a
        /*019a*/ 	.byte	0x3f
	.zero		1


	//   ....[17]....
        /*019c*/ 	.word	0x00007450
        /*01a0*/ 	.word	0x00000005
        /*01a4*/ 	.word	0x00000058
        /*01a8*/ 	.short	0x0101
        /*01aa*/ 	.byte	0x3f
	.zero		1


	//   ....[18]....
        /*01ac*/ 	.word	0x00007b70
        /*01b0*/ 	.word	0x00000007
        /*01b4*/ 	.word	0x00000000
        /*01b8*/ 	.short	0x010a
        /*01ba*/ 	.byte	0x3f
	.zero		1


	//   ....[19]....
        /*01bc*/ 	.word	0x00007bf0
        /*01c0*/ 	.word	0x00000006
        /*01c4*/ 	.word	0x00000000
        /*01c8*/ 	.short	0x010a
        /*01ca*/ 	.byte	0x3f
	.zero		1


	//   ....[20]....
        /*01cc*/ 	.word	0x00007c80
        /*01d0*/ 	.word	0x00000007
        /*01d4*/ 	.word	0x00000000
        /*01d8*/ 	.short	0x010a
        /*01da*/ 	.byte	0x3f
	.zero		1


	//   ....[21]....
        /*01dc*/ 	.word	0x00007d10
        /*01e0*/ 	.word	0x00000005
        /*01e4*/ 	.word	0x00000000
        /*01e8*/ 	.short	0x010a
        /*01ea*/ 	.byte	0x3f
	.zero		1


	//   ....[22]....
        /*01ec*/ 	.word	0x00007d70
        /*01f0*/ 	.word	0x00000003
        /*01f4*/ 	.word	0x00000000
        /*01f8*/ 	.short	0x010a
        /*01fa*/ 	.byte	0x3f
	.zero		1


	//   ....[23]....
        /*01fc*/ 	.word	0x00007dc0
        /*0200*/ 	.word	0x00000005
        /*0204*/ 	.word	0x00000000
        /*0208*/ 	.short	0x010a
        /*020a*/ 	.byte	0x3f
	.zero		1


	//   ....[24]....
        /*020c*/ 	.word	0x00007e90
        /*0210*/ 	.word	0x00000017
        /*0214*/ 	.word	0x00000020
        /*0218*/ 	.short	0x010a
        /*021a*/ 	.byte	0x3f
	.zero		1


	//   ....[25]....
        /*021c*/ 	.word	0x00007f60
        /*0220*/ 	.word	0x00000007
        /*0224*/ 	.word	0x00000000
        /*0228*/ 	.short	0x010a
        /*022a*/ 	.byte	0x3f
	.zero		1


	//   ....[26]....
        /*022c*/ 	.word	0x00007fb0
        /*0230*/ 	.word	0x00000006
        /*0234*/ 	.word	0x00000000
        /*0238*/ 	.short	0x010a
        /*023a*/ 	.byte	0x3f
	.zero		1


	//   ....[27]....
        /*023c*/ 	.word	0x00008000
        /*0240*/ 	.word	0x00000007
        /*0244*/ 	.word	0x00000000
        /*0248*/ 	.short	0x010a
        /*024a*/ 	.byte	0x3f
	.zero		1


	//----- nvinfo : EIATTR_NUM_MBARRIERS
	.align		4
.L_35:
        /*024c*/ 	.byte	0x03, 0x38
        /*024e*/ 	.short	0x000a


	//----- nvinfo : EIATTR_EXIT_INSTR_OFFSETS
	.align		4
        /*0250*/ 	.byte	0x04, 0x1c
        /*0252*/ 	.short	(.L_37 - .L_36)


	//   ....[0]....
.L_36:
        /*0254*/ 	.word	0x000009d0


	//   ....[1]....
        /*0258*/ 	.word	0x000011e0


	//   ....[2]....
        /*025c*/ 	.word	0x00006810


	//   ....[3]....
        /*0260*/ 	.word	0x00006d70


	//   ....[4]....
        /*0264*/ 	.word	0x00007d60


	//----- nvinfo : EIATTR_MAX_THREADS
	.align		4
.L_37:
        /*0268*/ 	.byte	0x04, 0x05
        /*026a*/ 	.short	(.L_39 - .L_38)
.L_38:
        /*026c*/ 	.word	0x00000180
        /*0270*/ 	.word	0x00000001
        /*0274*/ 	.word	0x00000001


	//----- nvinfo : EIATTR_CRS_STACK_SIZE
	.align		4
.L_39:
        /*0278*/ 	.byte	0x04, 0x1e
        /*027a*/ 	.short	(.L_41 - .L_40)
.L_40:
        /*027c*/ 	.word	0x00000000


	//----- nvinfo : EIATTR_CBANK_PARAM_SIZE
	.align		4
.L_41:
        /*0280*/ 	.byte	0x03, 0x19
        /*0282*/ 	.short	0x0470


	//----- nvinfo : EIATTR_PARAM_CBANK
	.align		4
        /*0284*/ 	.byte	0x04, 0x0a
        /*0286*/ 	.short	(.L_43 - .L_42)
	.align		4
.L_42:
        /*0288*/ 	.word	index@(.nv.constant0._ZN7cutlass13device_kernelINS_4gemm6kernel13GemmUniversalIN4cute5tupleIJiiiiEEENS1_10collective13CollectiveMmaINS1_34MainloopSm90TmaGmmaWarpSpecializedILi4ENS5_IJNS4_1CILi2EEENSA_ILi1EEESC_EEENS1_35KernelTmaWarpSpecializedCooperativeEEENS5_IJNSA_ILi128EEESG_NSA_ILi64EEEEEENS_6half_tENS5_IJlSC_lEEESJ_SK_NS4_8TiledMMAINS4_8MMA_AtomIJNS4_4SM904GMMA26MMA_64x128x16_F32F16F16_SSILNSO_5MajorE0ELSQ_0ELNSO_7ScaleInE1ELSR_1EEEEEENS4_6LayoutISD_NS5_IJSC_NSA_ILi0EEESV_EEEEENS5_IJNS4_10UnderscoreESY_SY_EEEEENS4_13SM90_TMA_LOADENS4_14ComposedLayoutINS4_7SwizzleILi3ELi4ELi3EEENS4_18smem_ptr_flag_bitsILi16EEENSU_INS5_IJNSA_ILi8EEESH_EEENS5_IJSH_SC_EEEEEEEvNS4_8identityENS4_23SM90_TMA_LOAD_MULTICASTES1B_vS1C_EENS_8epilogue10collective6detail29Sm90TmaWarpSpecializedAdapterINS1G_15DefaultEpilogueISJ_SK_SK_NS1F_6thread17LinearCombinationISJ_Li1EffLNS1K_9ScaleType4KindE0ELNS_15FloatRoundStyleE2ESJ_EENS1_15EpilogueDefaultEEEEEvvEEEEvNT_6ParamsE)
        /*028c*/ 	.short	0x0210
        /*028e*/ 	.short	0x0470


	//----- nvinfo : EIATTR_SW_WAR
	.align		4
.L_43:
        /*0290*/ 	.byte	0x04, 0x36
        /*0292*/ 	.short	(.L_45 - .L_44)
.L_44:
        /*0294*/ 	.word	0x00000008
.L_45:


//--------------------- .nv.callgraph             --------------------------
	.section	.nv.callgraph,"",@"SHT_CUDA_CALLGRAPH"
	.align	4
	.sectionentsize	8
	.align		4
        /*0000*/ 	.word	0x00000000
	.align		4
        /*0004*/ 	.word	0xffffffff
	.align		4
        /*0008*/ 	.word	index@(_ZN7cutlass13device_kernelINS_4gemm6kernel13GemmUniversalIN4cute5tupleIJiiiiEEENS1_10collective13CollectiveMmaINS1_34MainloopSm90TmaGmmaWarpSpecializedILi4ENS5_IJNS4_1CILi2EEENSA_ILi1EEESC_EEENS1_35KernelTmaWarpSpecializedCooperativeEEENS5_IJNSA_ILi128EEESG_NSA_ILi64EEEEEENS_6half_tENS5_IJlSC_lEEESJ_SK_NS4_8TiledMMAINS4_8MMA_AtomIJNS4_4SM904GMMA26MMA_64x128x16_F32F16F16_SSILNSO_5MajorE0ELSQ_0ELNSO_7ScaleInE1ELSR_1EEEEEENS4_6LayoutISD_NS5_IJSC_NSA_ILi0EEESV_EEEEENS5_IJNS4_10UnderscoreESY_SY_EEEEENS4_13SM90_TMA_LOADENS4_14ComposedLayoutINS4_7SwizzleILi3ELi4ELi3EEENS4_18smem_ptr_flag_bitsILi16EEENSU_INS5_IJNSA_ILi8EEESH_EEENS5_IJSH_SC_EEEEEEEvNS4_8identityENS4_23SM90_TMA_LOAD_MULTICASTES1B_vS1C_EENS_8epilogue10collective6detail29Sm90TmaWarpSpecializedAdapterINS1G_15DefaultEpilogueISJ_SK_SK_NS1F_6thread17LinearCombinationISJ_Li1EffLNS1K_9ScaleType4KindE0ELNS_15FloatRoundStyleE2ESJ_EENS1_15EpilogueDefaultEEEEEvvEEEEvNT_6ParamsE)
	.align		4
        /*000c*/ 	.word	index@(__assertfail)
	.align		4
        /*0010*/ 	.word	0x00000000
	.align		4
        /*0014*/ 	.word	0xfffffffe
	.align		4
        /*0018*/ 	.word	0x00000000
	.align		4
        /*001c*/ 	.word	0xfffffffd
	.align		4
        /*0020*/ 	.word	0x00000000
	.align		4
        /*0024*/ 	.word	0xfffffffc


//--------------------- .nv.constant4             --------------------------
	.section	.nv.constant4,"a",@progbits
	.align	8
	.align		8
.nv.constant4:
        /*0000*/ 	.dword	__assertfail
	.align		8
        /*0008*/ 	.dword	__unnamed_1
	.align		8
        /*0010*/ 	.dword	_ZN40_INTERNAL_70c9402b_4_k_cu_ff5fe43e_333234cuda3std3__45__cpo5beginE
	.align		8
        /*0018*/ 	.dword	_ZN40_INTERNAL_70c9402b_4_k_cu_ff5fe43e_333234cuda3std3__45__cpo3endE
	.align		8
        /*0020*/ 	.dword	_ZN40_INTERNAL_70c9402b_4_k_cu_ff5fe43e_333234cuda3std3__45__cpo6cbeginE
	.align		8
        /*0028*/ 	.dword	_ZN40_INTERNAL_70c9402b_4_k_cu_ff5fe43e_333234cuda3std3__45__cpo4cendE
	.align		8
        /*0030*/ 	.dword	_ZN40_INTERNAL_70c9402b_4_k_cu_ff5fe43e_333234cuda3std3__442_GLOBAL__N__70c9402b_4_k_cu_ff5fe43e_333236ignoreE
	.align		8
        /*0038*/ 	.dword	_ZN40_INTERNAL_70c9402b_4_k_cu_ff5fe43e_333234cuda3std3__419piecewise_constructE
	.align		8
        /*0040*/ 	.dword	_ZN40_INTERNAL_70c9402b_4_k_cu_ff5fe43e_333234cuda3std3__48in_placeE
	.align		8
        /*0048*/ 	.dword	_ZN40_INTERNAL_70c9402b_4_k_cu_ff5fe43e_333234cuda3std6ranges3__45__cpo4swapE
	.align		8
        /*0050*/ 	.dword	_ZN40_INTERNAL_70c9402b_4_k_cu_ff5fe43e_333234cuda3std6ranges3__45__cpo9iter_moveE
	.align		8
        /*0058*/ 	.dword	_ZN40_INTERNAL_70c9402b_4_k_cu_ff5fe43e_333234cute7productE
	.align		8
        /*0060*/ 	.dword	_ZN40_INTERNAL_70c9402b_4_k_cu_ff5fe43e_333234cute1_E
	.align		8
        /*0068*/ 	.dword	$str$22
	.align		8
        /*0070*/ 	.dword	$str$23


//--------------------- .text._ZN7cutlass13device_kernelINS_4gemm6kernel13GemmUniversalIN4cute5tupleIJiiiiEEENS1_10collective13CollectiveMmaINS1_34MainloopSm90TmaGmmaWarpSpecializedILi4ENS5_IJNS4_1CILi2EEENSA_ILi1EEESC_EEENS1_35KernelTmaWarpSpecializedCooperativeEEENS5_IJNSA_ILi128EEESG_NSA_ILi64EEEEEENS_6half_tENS5_IJlSC_lEEESJ_SK_NS4_8TiledMMAINS4_8MMA_AtomIJNS4_4SM904GMMA26MMA_64x128x16_F32F16F16_SSILNSO_5MajorE0ELSQ_0ELNSO_7ScaleInE1ELSR_1EEEEEENS4_6LayoutISD_NS5_IJSC_NSA_ILi0EEESV_EEEEENS5_IJNS4_10UnderscoreESY_SY_EEEEENS4_13SM90_TMA_LOADENS4_14ComposedLayoutINS4_7SwizzleILi3ELi4ELi3EEENS4_18smem_ptr_flag_bitsILi16EEENSU_INS5_IJNSA_ILi8EEESH_EEENS5_IJSH_SC_EEEEEEEvNS4_8identityENS4_23SM90_TMA_LOAD_MULTICASTES1B_vS1C_EENS_8epilogue10collective6detail29Sm90TmaWarpSpecializedAdapterINS1G_15DefaultEpilogueISJ_SK_SK_NS1F_6thread17LinearCombinationISJ_Li1EffLNS1K_9ScaleType4KindE0ELNS_15FloatRoundStyleE2ESJ_EENS1_15EpilogueDefaultEEEEEvvEEEEvNT_6ParamsE --------------------------
	.section	.text._ZN7cutlass13device_kernelINS_4gemm6kernel13GemmUniversalIN4cute5tupleIJiiiiEEENS1_10collective13CollectiveMmaINS1_34MainloopSm90TmaGmmaWarpSpecializedILi4ENS5_IJNS4_1CILi2EEENSA_ILi1EEESC_EEENS1_35KernelTmaWarpSpecializedCooperativeEEENS5_IJNSA_ILi128EEESG_NSA_ILi64EEEEEENS_6half_tENS5_IJlSC_lEEESJ_SK_NS4_8TiledMMAINS4_8MMA_AtomIJNS4_4SM904GMMA26MMA_64x128x16_F32F16F16_SSILNSO_5MajorE0ELSQ_0ELNSO_7ScaleInE1ELSR_1EEEEEENS4_6LayoutISD_NS5_IJSC_NSA_ILi0EEESV_EEEEENS5_IJNS4_10UnderscoreESY_SY_EEEEENS4_13SM90_TMA_LOADENS4_14ComposedLayoutINS4_7SwizzleILi3ELi4ELi3EEENS4_18smem_ptr_flag_bitsILi16EEENSU_INS5_IJNSA_ILi8EEESH_EEENS5_IJSH_SC_EEEEEEEvNS4_8identityENS4_23SM90_TMA_LOAD_MULTICASTES1B_vS1C_EENS_8epilogue10collective6detail29Sm90TmaWarpSpecializedAdapterINS1G_15DefaultEpilogueISJ_SK_SK_NS1F_6thread17LinearCombinationISJ_Li1EffLNS1K_9ScaleType4KindE0ELNS_15FloatRoundStyleE2ESJ_EENS1_15EpilogueDefaultEEEEEvvEEEEvNT_6ParamsE,"ax",@progbits
	.align	128
.text._ZN7cutlass13device_kernelINS_4gemm6kernel13GemmUniversalIN4cute5tupleIJiiiiEEENS1_10collective13CollectiveMmaINS1_34MainloopSm90TmaGmmaWarpSpecializedILi4ENS5_IJNS4_1CILi2EEENSA_ILi1EEESC_EEENS1_35KernelTmaWarpSpecializedCooperativeEEENS5_IJNSA_ILi128EEESG_NSA_ILi64EEEEEENS_6half_tENS5_IJlSC_lEEESJ_SK_NS4_8TiledMMAINS4_8MMA_AtomIJNS4_4SM904GMMA26MMA_64x128x16_F32F16F16_SSILNSO_5MajorE0ELSQ_0ELNSO_7ScaleInE1ELSR_1EEEEEENS4_6LayoutISD_NS5_IJSC_NSA_ILi0EEESV_EEEEENS5_IJNS4_10UnderscoreESY_SY_EEEEENS4_13SM90_TMA_LOADENS4_14ComposedLayoutINS4_7SwizzleILi3ELi4ELi3EEENS4_18smem_ptr_flag_bitsILi16EEENSU_INS5_IJNSA_ILi8EEESH_EEENS5_IJSH_SC_EEEEEEEvNS4_8identityENS4_23SM90_TMA_LOAD_MULTICASTES1B_vS1C_EENS_8epilogue10collective6detail29Sm90TmaWarpSpecializedAdapterINS1G_15DefaultEpilogueISJ_SK_SK_NS1F_6thread17LinearCombinationISJ_Li1EffLNS1K_9ScaleType4KindE0ELNS_15FloatRoundStyleE2ESJ_EENS1_15EpilogueDefaultEEEEEvvEEEEvNT_6ParamsE:
        .type           _ZN7cutlass13device_kernelINS_4gemm6kernel13GemmUniversalIN4cute5tupleIJiiiiEEENS1_10collective13CollectiveMmaINS1_34MainloopSm90TmaGmmaWarpSpecializedILi4ENS5_IJNS4_1CILi2EEENSA_ILi1EEESC_EEENS1_35KernelTmaWarpSpecializedCooperativeEEENS5_IJNSA_ILi128EEESG_NSA_ILi64EEEEEENS_6half_tENS5_IJlSC_lEEESJ_SK_NS4_8TiledMMAINS4_8MMA_AtomIJNS4_4SM904GMMA26MMA_64x128x16_F32F16F16_SSILNSO_5MajorE0ELSQ_0ELNSO_7ScaleInE1ELSR_1EEEEEENS4_6LayoutISD_NS5_IJSC_NSA_ILi0EEESV_EEEEENS5_IJNS4_10UnderscoreESY_SY_EEEEENS4_13SM90_TMA_LOADENS4_14ComposedLayoutINS4_7SwizzleILi3ELi4ELi3EEENS4_18smem_ptr_flag_bitsILi16EEENSU_INS5_IJNSA_ILi8EEESH_EEENS5_IJSH_SC_EEEEEEEvNS4_8identityENS4_23SM90_TMA_LOAD_MULTICASTES1B_vS1C_EENS_8epilogue10collective6detail29Sm90TmaWarpSpecializedAdapterINS1G_15DefaultEpilogueISJ_SK_SK_NS1F_6thread17LinearCombinationISJ_Li1EffLNS1K_9ScaleType4KindE0ELNS_15FloatRoundStyleE2ESJ_EENS1_15EpilogueDefaultEEEEEvvEEEEvNT_6ParamsE,@function
        .size           _ZN7cutlass13device_kernelINS_4gemm6kernel13GemmUniversalIN4cute5tupleIJiiiiEEENS1_10collective13CollectiveMmaINS1_34MainloopSm90TmaGmmaWarpSpecializedILi4ENS5_IJNS4_1CILi2EEENSA_ILi1EEESC_EEENS1_35KernelTmaWarpSpecializedCooperativeEEENS5_IJNSA_ILi128EEESG_NSA_ILi64EEEEEENS_6half_tENS5_IJlSC_lEEESJ_SK_NS4_8TiledMMAINS4_8MMA_AtomIJNS4_4SM904GMMA26MMA_64x128x16_F32F16F16_SSILNSO_5MajorE0ELSQ_0ELNSO_7ScaleInE1ELSR_1EEEEEENS4_6LayoutISD_NS5_IJSC_NSA_ILi0EEESV_EEEEENS5_IJNS4_10UnderscoreESY_SY_EEEEENS4_13SM90_TMA_LOADENS4_14ComposedLayoutINS4_7SwizzleILi3ELi4ELi3EEENS4_18smem_ptr_flag_bitsILi16EEENSU_INS5_IJNSA_ILi8EEESH_EEENS5_IJSH_SC_EEEEEEEvNS4_8identityENS4_23SM90_TMA_LOAD_MULTICASTES1B_vS1C_EENS_8epilogue10collective6detail29Sm90TmaWarpSpecializedAdapterINS1G_15DefaultEpilogueISJ_SK_SK_NS1F_6thread17LinearCombinationISJ_Li1EffLNS1K_9ScaleType4KindE0ELNS_15FloatRoundStyleE2ESJ_EENS1_15EpilogueDefaultEEEEEvvEEEEvNT_6ParamsE,(.L_x_197 - _ZN7cutlass13device_kernelINS_4gemm6kernel13GemmUniversalIN4cute5tupleIJiiiiEEENS1_10collective13CollectiveMmaINS1_34MainloopSm90TmaGmmaWarpSpecializedILi4ENS5_IJNS4_1CILi2EEENSA_ILi1EEESC_EEENS1_35KernelTmaWarpSpecializedCooperativeEEENS5_IJNSA_ILi128EEESG_NSA_ILi64EEEEEENS_6half_tENS5_IJlSC_lEEESJ_SK_NS4_8TiledMMAINS4_8MMA_AtomIJNS4_4SM904GMMA26MMA_64x128x16_F32F16F16_SSILNSO_5MajorE0ELSQ_0ELNSO_7ScaleInE1ELSR_1EEEEEENS4_6LayoutISD_NS5_IJSC_NSA_ILi0EEESV_EEEEENS5_IJNS4_10UnderscoreESY_SY_EEEEENS4_13SM90_TMA_LOADENS4_14ComposedLayoutINS4_7SwizzleILi3ELi4ELi3EEENS4_18smem_ptr_flag_bitsILi16EEENSU_INS5_IJNSA_ILi8EEESH_EEENS5_IJSH_SC_EEEEEEEvNS4_8identityENS4_23SM90_TMA_LOAD_MULTICASTES1B_vS1C_EENS_8epilogue10collective6detail29Sm90TmaWarpSpecializedAdapterINS1G_15DefaultEpilogueISJ_SK_SK_NS1F_6thread17LinearCombinationISJ_Li1EffLNS1K_9ScaleType4KindE0ELNS_15FloatRoundStyleE2ESJ_EENS1_15EpilogueDefaultEEEEEvvEEEEvNT_6ParamsE)
        .other          _ZN7cutlass13device_kernelINS_4gemm6kernel13GemmUniversalIN4cute5tupleIJiiiiEEENS1_10collective13CollectiveMmaINS1_34MainloopSm90TmaGmmaWarpSpecializedILi4ENS5_IJNS4_1CILi2EEENSA_ILi1EEESC_EEENS1_35KernelTmaWarpSpecializedCooperativeEEENS5_IJNSA_ILi128EEESG_NSA_ILi64EEEEEENS_6half_tENS5_IJlSC_lEEESJ_SK_NS4_8TiledMMAINS4_8MMA_AtomIJNS4_4SM904GMMA26MMA_64x128x16_F32F16F16_SSILNSO_5MajorE0ELSQ_0ELNSO_7ScaleInE1ELSR_1EEEEEENS4_6LayoutISD_NS5_IJSC_NSA_ILi0EEESV_EEEEENS5_IJNS4_10UnderscoreESY_SY_EEEEENS4_13SM90_TMA_LOADENS4_14ComposedLayoutINS4_7SwizzleILi3ELi4ELi3EEENS4_18smem_ptr_flag_bitsILi16EEENSU_INS5_IJNSA_ILi8EEESH_EEENS5_IJSH_SC_EEEEEEEvNS4_8identityENS4_23SM90_TMA_LOAD_MULTICASTES1B_vS1C_EENS_8epilogue10collective6detail29Sm90TmaWarpSpecializedAdapterINS1G_15DefaultEpilogueISJ_SK_SK_NS1F_6thread17LinearCombinationISJ_Li1EffLNS1K_9ScaleType4KindE0ELNS_15FloatRoundStyleE2ESJ_EENS1_15EpilogueDefaultEEEEEvvEEEEvNT_6ParamsE,@"STO_CUDA_ENTRY STV_DEFAULT"
_ZN7cutlass13device_kernelINS_4gemm6kernel13GemmUniversalIN4cute5tupleIJiiiiEEENS1_10collective13CollectiveMmaINS1_34MainloopSm90TmaGmmaWarpSpecializedILi4ENS5_IJNS4_1CILi2EEENSA_ILi1EEESC_EEENS1_35KernelTmaWarpSpecializedCooperativeEEENS5_IJNSA_ILi128EEESG_NSA_ILi64EEEEEENS_6half_tENS5_IJlSC_lEEESJ_SK_NS4_8TiledMMAINS4_8MMA_AtomIJNS4_4SM904GMMA26MMA_64x128x16_F32F16F16_SSILNSO_5MajorE0ELSQ_0ELNSO_7ScaleInE1ELSR_1EEEEEENS4_6LayoutISD_NS5_IJSC_NSA_ILi0EEESV_EEEEENS5_IJNS4_10UnderscoreESY_SY_EEEEENS4_13SM90_TMA_LOADENS4_14ComposedLayoutINS4_7SwizzleILi3ELi4ELi3EEENS4_18smem_ptr_flag_bitsILi16EEENSU_INS5_IJNSA_ILi8EEESH_EEENS5_IJSH_SC_EEEEEEEvNS4_8identityENS4_23SM90_TMA_LOAD_MULTICASTES1B_vS1C_EENS_8epilogue10collective6detail29Sm90TmaWarpSpecializedAdapterINS1G_15DefaultEpilogueISJ_SK_SK_NS1F_6thread17LinearCombinationISJ_Li1EffLNS1K_9ScaleType4KindE0ELNS_15FloatRoundStyleE2ESJ_EENS1_15EpilogueDefaultEEEEEvvEEEEvNT_6ParamsE:
[----:B------:R-:W0:Y:S01]  /*0000*/  LDC R1, c[0x0][0x28] ;  /* 0x00000a00ff017b82 */ /* 0x000e220000000800 */
[----:B------:R-:W1:Y:S01]  /*0010*/  S2R R95, SR_TID.X ;  /* 0x00000000005f7919 */ /* 0x000e620000002100 */
[----:B------:R-:W-:Y:S01]  /*0020*/  ELECT P0, URZ, PT ;  /* 0x00000000003f782f */ /* 0x000fe20003800000 */
[----:B------:R-:W-:Y:S01]  /*0030*/  BSSY B0, `(.L_x_0) ;  /* 0x000000f000007945 */ /* 0x000fe20003800000 */
[--C-:B-1----:R-:W-:Y:S02]  /*0040*/  SHF.R.U32.HI R0, RZ, 0x5, R95.reuse ;  /* 0x00000005ff007819 */ /* 0x102fe4000001165f */
[----:B------:R-:W-:-:S03]  /*0050*/  SHF.R.U32.HI R6, RZ, 0x7, R95 ;  /* 0x00000007ff067819 */ /* 0x000fc6000001165f */
[----:B------:R-:W1:Y:S04]  /*0060*/  SHFL.IDX PT, R3, R0, RZ, 0x1f ;  /* 0x00001fff00037589 */ /* 0x000e6800000e0000 */
[----:B------:R2:W3:Y:S01]  /*0070*/  SHFL.IDX PT, R2, R6, RZ, 0x1f ;  /* 0x00001fff06027589 */ /* 0x0004e200000e0000 */
[----:B-1----:R-:W-:-:S13]  /*0080*/  ISETP.NE.OR P0, PT, R3, RZ, !P0 ;  /* 0x000000ff0300720c */ /* 0x002fda0004705670 */
[----:B0-23--:R-:W-:Y:S05]  /*0090*/  @P0 BRA `(.L_x_1) ;  /* 0x0000000000200947 */ /* 0x00dfea0003800000 */
[----:B------:R-:W-:Y:S02]  /*00a0*/  ULDC.64 UR4, c[0x0][0x198] ;  /* 0x0000660000047ab9 */ /* 0x000fe40000000a00 */
[----:B------:R-:W-:Y:S02]  /*00b0*/  UIADD3 UR6, UP0, UR4, 0xf0, URZ ;  /* 0x000000f004067890 */ /* 0x000fe4000ff1e03f */
[----:B------:R-:W-:Y:S02]  /*00c0*/  UIADD3 UR4, UP1, UR4, 0x1f0, URZ ;  /* 0x000001f004047890 */ /* 0x000fe4000ff3e03f */
[----:B------:R-:W-:Y:S02]  /*00d0*/  UIADD3.X UR7, URZ, UR5, URZ, UP0, !UPT ;  /* 0x000000053f077290 */ /* 0x000fe400087fe43f */
[----:B------:R-:W-:-:S07]  /*00e0*/  UIADD3.X UR5, URZ, UR5, URZ, UP1, !UPT ;  /* 0x000000053f057290 */ /* 0x000fce0008ffe43f */
[----:B------:R0:W-:Y:S02]  /*00f0*/  UTMACCTL.PF [UR6] ;  /* 0x00000000060079b9 */ /* 0x0001e40008040000 */
[----:B------:R0:W-:Y:S02]  /*0100*/  UTMACCTL.PF [UR4] ;  /* 0x00000000040079b9 */ /* 0x0001e40008040000 */
[----:B0-----:R-:W-:Y:S01]  /*0110*/  NOP ;  /* 0x0000000000007918 */ /* 0x001fe20000000000 */
.L_x_1:
[----:B------:R-:W-:Y:S05]  /*0120*/  BSYNC B0 ;  /* 0x0000000000007941 */ /* 0x000fea0003800000 */
.L_x_0:
[----:B------:R-:W0:Y:S02]  /*0130*/  SHFL.IDX PT, R5, R0, RZ, 0x1f ;  /* 0x00001fff00057589 */ /* 0x000e2400000e0000 */
[----:B0-----:R-:W-:-:S13]  /*0140*/  ISETP.NE.AND P0, PT, R5, RZ, PT ;  /* 0x000000ff0500720c */ /* 0x001fda0003f05270 */
[----:B------:R-:W-:Y:S05]  /*0150*/  @P0 BRA `(.L_x_2) ;  /* 0x0000000000580947 */ /* 0x000fea0003800000 */
[----:B------:R-:W0:Y:S01]  /*0160*/  S2UR UR8, SR_CgaCtaId ;  /* 0x00000000000879c3 */ /* 0x000e220000008800 */
[----:B------:R-:W-:Y:S01]  /*0170*/  UMOV UR4, 0x400 ;  /* 0x0000040000047882 */ /* 0x000fe20000000000 */
[----:B------:R-:W-:Y:S01]  /*0180*/  UMOV UR5, 0x1 ;  /* 0x0000000100057882 */ /* 0x000fe20000000000 */
[----:B------:R-:W-:Y:S01]  /*0190*/  UMOV UR6, 0x4 ;  /* 0x0000000400067882 */ /* 0x000fe20000000000 */
[----:B------:R-:W-:Y:S01]  /*01a0*/  ELECT P0, URZ, PT ;  /* 0x00000000003f782f */ /* 0x000fe20003800000 */
[----:B------:R-:W-:-:S04]  /*01b0*/  UIADD3 UR6, -UR6, 0x100000, URZ ;  /* 0x0010000006067890 */ /* 0x000fc8000fffe13f */
[----:B------:R-:W-:Y:S02]  /*01c0*/  USHF.L.U32 UR7, UR6, 0xb, URZ ;  /* 0x0000000b06077899 */ /* 0x000fe4000800063f */
[----:B------:R-:W-:Y:S02]  /*01d0*/  USHF.L.U32 UR6, UR6, 0x1, URZ ;  /* 0x0000000106067899 */ /* 0x000fe4000800063f */
[----:B0-----:R-:W-:Y:S02]  /*01e0*/  ULEA UR8, UR8, UR4, 0x18 ;  /* 0x0000000408087291 */ /* 0x001fe4000f8ec03f */
[----:B------:R-:W-:-:S04]  /*01f0*/  UIADD3 UR4, -UR5, 0x100000, URZ ;  /* 0x0010000005047890 */ /* 0x000fc8000fffe13f */
[----:B------:R-:W-:Y:S02]  /*0200*/  USHF.L.U32 UR5, UR4, 0xb, URZ ;  /* 0x0000000b04057899 */ /* 0x000fe4000800063f */
[----:B------:R-:W-:Y:S01]  /*0210*/  USHF.L.U32 UR4, UR4, 0x1, URZ ;  /* 0x0000000104047899 */ /* 0x000fe2000800063f */
[----:B------:R-:W0:Y:S11]  /*0220*/  FENCE.VIEW.ASYNC.S ;  /* 0x00000000000073c6 */ /* 0x000e360000000000 */
[----:B0-----:R0:W1:Y:S01]  /*0230*/  SYNCS.EXCH.64 URZ, [UR8], UR4 ;  /* 0x00000004083f75b2 */ /* 0x0010620008000100 */
[----:B------:R0:W2:Y:S01]  /*0240*/  SYNCS.EXCH.64 URZ, [UR8+0x20], UR6 ;  /* 0x00002006083f75b2 */ /* 0x0000a20008000100 */
[----:B------:R0:W3:Y:S01]  /*0250*/  SYNCS.EXCH.64 URZ, [UR8+0x8], UR4 ;  /* 0x00000804083f75b2 */ /* 0x0000e20008000100 */
[----:B------:R0:W4:Y:S01]  /*0260*/  SYNCS.EXCH.64 URZ, [UR8+0x28], UR6 ;  /* 0x00002806083f75b2 */ /* 0x0001220008000100 */
[----:B------:R0:W0:Y:S01]  /*0270*/  SYNCS.EXCH.64 URZ, [UR8+0x10], UR4 ;  /* 0x00001004083f75b2 */ /* 0x0000220008000100 */
[----:B------:R0:W0:Y:S01]  /*0280*/  SYNCS.EXCH.64 URZ, [UR8+0x30], UR6 ;  /* 0x00003006083f75b2 */ /* 0x0000220008000100 */
[----:B------:R0:W0:Y:S01]  /*0290*/  SYNCS.EXCH.64 URZ, [UR8+0x18], UR4 ;  /* 0x00001804083f75b2 */ /* 0x0000220008000100 */
[----:B------:R0:W0:Y:S01]  /*02a0*/  SYNCS.EXCH.64 URZ, [UR8+0x38], UR6 ;  /* 0x00003806083f75b2 */ /* 0x0000220008000100 */
[----:B------:R-:W-:Y:S01]  /*02b0*/  NOP ;  /* 0x0000000000007918 */ /* 0x000fe20000000000 */
.L_x_2:
[----:B------:R-:W-:Y:S01]  /*02c0*/  SHF.R.S32.HI R4, RZ, 0x1f, R95 ;  /* 0x0000001fff047819 */ /* 0x000fe2000001145f */
[----:B------:R-:W5:Y:S01]  /*02d0*/  SHFL.IDX PT, R0, R0, RZ, 0x1f ;  /* 0x00001fff00007589 */ /* 0x000f6200000e0000 */
[----:B0-----:R-:W0:Y:S01]  /*02e0*/  S2UR UR8, SR_CTAID.X ;  /* 0x00000000000879c3 */ /* 0x001e220000002500 */
[----:B------:R-:W-:Y:S02]  /*02f0*/  ELECT P0, URZ, PT ;  /* 0x00000000003f782f */ /* 0x000fe40003800000 */
[----:B------:R-:W-:Y:S01]  /*0300*/  LEA.HI R4, R4, R95, RZ, 0x7 ;  /* 0x0000005f04047211 */ /* 0x000fe200078f38ff */
[----:B------:R-:W-:Y:S01]  /*0310*/  ULDC UR4, c[0x0][0x150] ;  /* 0x0000540000047ab9 */ /* 0x000fe20000000800 */
[----:B------:R-:W-:Y:S01]  /*0320*/  SHF.R.S32.HI R10, RZ, 0x1f, R5 ;  /* 0x0000001fff0a7819 */ /* 0x000fe20000011405 */
[----:B------:R-:W-:Y:S01]  /*0330*/  NOP ;  /* 0x0000000000007918 */ /* 0x000fe20000000000 */
[----:B------:R-:W-:Y:S01]  /*0340*/  LOP3.LUT R4, R4, 0xffffff80, RZ, 0xc0, !PT ;  /* 0xffffff8004047812 */ /* 0x000fe200078ec0ff */
[----:B------:R-:W-:Y:S01]  /*0350*/  NOP ;  /* 0x0000000000007918 */ /* 0x000fe20000000000 */
[----:B------:R-:W-:Y:S01]  /*0360*/  LEA.HI R10, R10, R5, RZ, 0x2 ;  /* 0x000000050a0a7211 */ /* 0x000fe200078f10ff */
[----:B------:R-:W1:Y:S01]  /*0370*/  LDC R12, c[0x0][0x144] ;  /* 0x00005100ff0c7b82 */ /* 0x000e620000000800 */
[----:B------:R-:W-:Y:S01]  /*0380*/  IMAD.MOV.U32 R22, RZ, RZ, 0x1 ;  /* 0x00000001ff167424 */ /* 0x000fe200078e00ff */
[----:B------:R-:W-:Y:S01]  /*0390*/  ISETP.NE.AND P3, PT, R2, RZ, PT ;  /* 0x000000ff0200720c */ /* 0x000fe20003f65270 */
[----:B------:R-:W-:Y:S01]  /*03a0*/  IMAD.IADD R8, R95, 0x1, -R4 ;  /* 0x000000015f087824 */ /* 0x000fe200078e0a04 */
[----:B------:R-:W-:Y:S01]  /*03b0*/  LOP3.LUT R10, R10, 0x3ffffffc, RZ, 0xc0, !PT ;  /* 0x3ffffffc0a0a7812 */ /* 0x000fe200078ec0ff */
[----:B------:R-:W2:Y:S03]  /*03c0*/  S2R R4, SR_CTAID.Y ;  /* 0x0000000000047919 */ /* 0x000ea60000002600 */
[----:B------:R-:W-:Y:S01]  /*03d0*/  SHF.R.S32.HI R7, RZ, 0x1f, R8 ;  /* 0x0000001fff077819 */ /* 0x000fe20000011408 */
[----:B------:R-:W-:Y:S01]  /*03e0*/  IMAD.IADD R10, R5, 0x1, -R10 ;  /* 0x00000001050a7824 */ /* 0x000fe200078e0a0a */
[----:B------:R-:W3:Y:S02]  /*03f0*/  LDC R14, c[0x0][0x140] ;  /* 0x00005000ff0e7b82 */ /* 0x000ee40000000800 */
[----:B------:R-:W-:-:S02]  /*0400*/  LEA.HI R7, R7, R8, RZ, 0x3 ;  /* 0x0000000807077211 */ /* 0x000fc400078f18ff */
[----:B-----5:R-:W-:Y:S02]  /*0410*/  ISETP.NE.OR P0, PT, R0, RZ, !P0 ;  /* 0x000000ff0000720c */ /* 0x020fe40004705670 */
[--C-:B------:R-:W-:Y:S02]  /*0420*/  SHF.R.S32.HI R0, RZ, 0x3, R7.reuse ;  /* 0x00000003ff007819 */ /* 0x100fe40000011407 */
[----:B0-----:R-:W-:Y:S02]  /*0430*/  I2FP.F32.U32 R9, UR8 ;  /* 0x0000000800097c45 */ /* 0x001fe40008201000 */
[----:B------:R-:W-:-:S03]  /*0440*/  SHF.R.S32.HI R7, RZ, 0x1f, R7 ;  /* 0x0000001fff077819 */ /* 0x000fc60000011407 */
[----:B------:R-:W-:Y:S01]  /*0450*/  FMUL R11, R9, UR4 ;  /* 0x00000004090b7c20 */ /* 0x000fe20008400000 */
[----:B------:R-:W-:Y:S01]  /*0460*/  LEA.HI R7, R7, R0, RZ, 0x2 ;  /* 0x0000000007077211 */ /* 0x000fe200078f10ff */
[----:B------:R-:W-:Y:S01]  /*0470*/  ULDC UR4, c[0x0][0x154] ;  /* 0x0000550000047ab9 */ /* 0x000fe20000000800 */
[----:B------:R-:W0:Y:S01]  /*0480*/  LDC R9, c[0x0][0x148] ;  /* 0x00005200ff097b82 */ /* 0x000e220000000800 */
[----:B------:R-:W-:Y:S01]  /*0490*/  VOTEU.ALL UP0, P0 ;  /* 0x00000000003f7886 */ /* 0x000fe20000000000 */
[----:B------:R-:W-:Y:S01]  /*04a0*/  LOP3.LUT R7, R7, 0xfffffffc, RZ, 0xc0, !PT ;  /* 0xfffffffc07077812 */ /* 0x000fe200078ec0ff */
[----:B------:R-:W5:Y:S01]  /*04b0*/  F2I.U32.TRUNC.NTZ R11, R11 ;  /* 0x0000000b000b7305 */ /* 0x000f62000020f000 */
[----:B------:R-:W-:Y:S02]  /*04c0*/  VOTEU.ALL UP1, P0 ;  /* 0x00000000003f7886 */ /* 0x000fe40000020000 */
[----:B------:R-:W-:Y:S01]  /*04d0*/  @!UP0 UMOV UR6, 0x400 ;  /* 0x0000040000068882 */ /* 0x000fe20000000000 */
[----:B------:R-:W-:Y:S01]  /*04e0*/  IMAD.IADD R7, R0, 0x1, -R7 ;  /* 0x0000000100077824 */ /* 0x000fe200078e0a07 */
[----:B------:R-:W4:Y:S01]  /*04f0*/  @!UP0 S2UR UR7, SR_CgaCtaId ;  /* 0x00000000000789c3 */ /* 0x000f220000008800 */
[----:B------:R-:W-:-:S02]  /*0500*/  SHF.R.S32.HI R0, RZ, 0x1f, R3 ;  /* 0x0000001fff007819 */ /* 0x000fc40000011403 */
[----:B------:R-:W-:Y:S01]  /*0510*/  IMAD R10, R10, 0x4, R7 ;  /* 0x000000040a0a7824 */ /* 0x000fe200078e0207 */
[----:B--2---:R-:W-:Y:S02]  /*0520*/  I2FP.F32.U32 R13, R4 ;  /* 0x00000004000d7245 */ /* 0x004fe40000201000 */
[----:B------:R-:W-:Y:S01]  /*0530*/  LEA.HI R0, R0, R3, RZ, 0x2 ;  /* 0x0000000300007211 */ /* 0x000fe200078f10ff */
[C---:B------:R-:W-:Y:S01]  /*0540*/  IMAD.SHL.U32 R19, R10.reuse, 0x4, RZ ;  /* 0x000000040a137824 */ /* 0x040fe200078e00ff */
[----:B------:R-:W-:Y:S01]  /*0550*/  LEA.HI R7, R10, R10, RZ, 0x1 ;  /* 0x0000000a0a077211 */ /* 0x000fe200078f08ff */
[----:B------:R-:W-:Y:S01]  /*0560*/  FMUL R13, R13, UR4 ;  /* 0x000000040d0d7c20 */ /* 0x000fe20008400000 */
[----:B-----5:R-:W-:Y:S01]  /*0570*/  IMAD.MOV R15, RZ, RZ, -R11 ;  /* 0x000000ffff0f7224 */ /* 0x020fe200078e0a0b */
[----:B------:R-:W-:Y:S01]  /*0580*/  LOP3.LUT R0, R0, 0xfffffffc, RZ, 0xc0, !PT ;  /* 0xfffffffc00007812 */ /* 0x000fe200078ec0ff */
[----:B------:R-:W-:Y:S01]  /*0590*/  UMOV UR4, 0x20 ;  /* 0x0000002000047882 */ /* 0x000fe20000000000 */
[----:B------:R-:W-:Y:S01]  /*05a0*/  LOP3.LUT R11, R7, 0xfffffffe, RZ, 0xc0, !PT ;  /* 0xfffffffe070b7812 */ /* 0x000fe200078ec0ff */
[----:B-1----:R-:W-:Y:S01]  /*05b0*/  IMAD R7, R12, R15, UR8 ;  /* 0x000000080c077e24 */ /* 0x002fe2000f8e020f */
[----:B------:R-:W1:Y:S01]  /*05c0*/  F2I.U32.TRUNC.NTZ R13, R13 ;  /* 0x0000000d000d7305 */ /* 0x000e62000020f000 */
[----:B------:R-:W-:Y:S01]  /*05d0*/  IMAD.IADD R3, R3, 0x1, -R0 ;  /* 0x0000000103037824 */ /* 0x000fe200078e0a00 */
[C---:B------:R-:W-:Y:S01]  /*05e0*/  LOP3.LUT R19, R10.reuse, 0xc, R19, 0x78, !PT ;  /* 0x0000000c0a137812 */ /* 0x040fe200078e7813 */
[----:B------:R-:W-:Y:S01]  /*05f0*/  IMAD.IADD R12, R10, 0x1, -R11 ;  /* 0x000000010a0c7824 */ /* 0x000fe200078e0a0b */
[----:B------:R-:W-:-:S04]  /*0600*/  @!UP0 UIADD3 UR4, -UR4, 0x100000, URZ ;  /* 0x0010000004048890 */ /* 0x000fc8000fffe13f */
[----:B------:R-:W-:Y:S02]  /*0610*/  @!UP0 USHF.L.U32 UR5, UR4, 0xb, URZ ;  /* 0x0000000b04058899 */ /* 0x000fe4000800063f */
[----:B------:R-:W-:Y:S01]  /*0620*/  @!UP0 USHF.L.U32 UR4, UR4, 0x1, URZ ;  /* 0x0000000104048899 */ /* 0x000fe2000800063f */
[----:B---3--:R-:W-:Y:S02]  /*0630*/  ISETP.EQ.U32.AND P2, PT, R14, 0x1, PT ;  /* 0x000000010e00780c */ /* 0x008fe40003f42070 */
[C---:B------:R-:W-:Y:S02]  /*0640*/  ISETP.NE.AND P1, PT, R3.reuse, 0x3, PT ;  /* 0x000000030300780c */ /* 0x040fe40003f25270 */
[----:B------:R-:W-:Y:S01]  /*0650*/  ISETP.NE.AND P4, PT, R12, R7, PT ;  /* 0x000000070c00720c */ /* 0x000fe20003f85270 */
[----:B----4-:R-:W-:Y:S01]  /*0660*/  @!UP0 ULEA UR6, UR7, UR6, 0x18 ;  /* 0x0000000607068291 */ /* 0x010fe2000f8ec03f */
[----:B------:R-:W-:Y:S01]  /*0670*/  ISETP.EQ.OR P1, PT, R3, RZ, !P1 ;  /* 0x000000ff0300720c */ /* 0x000fe20004f22670 */
[----:B------:R-:W-:Y:S01]  /*0680*/  VOTEU.ALL UP0, P0 ;  /* 0x00000000003f7886 */ /* 0x000fe20000000000 */
[----:B------:R-:W-:Y:S01]  /*0690*/  LOP3.LUT P0, RZ, R8, 0x7, RZ, 0xc0, !PT ;  /* 0x0000000708ff7812 */ /* 0x000fe2000780c0ff */
[C---:B------:R-:W-:Y:S01]  /*06a0*/  VIADD R8, R2.reuse, 0xffffffff ;  /* 0xffffffff02087836 */ /* 0x040fe20000000000 */
[----:B------:R-:W-:Y:S01]  /*06b0*/  ISETP.EQ.AND P1, PT, R2, RZ, P1 ;  /* 0x000000ff0200720c */ /* 0x000fe20000f22270 */
[----:B-1----:R-:W-:Y:S01]  /*06c0*/  IMAD.MOV R23, RZ, RZ, -R13 ;  /* 0x000000ffff177224 */ /* 0x002fe200078e0a0d */
[----:B------:R-:W-:-:S02]  /*06d0*/  ISETP.LT.U32.AND P0, PT, R19, 0x2, !P0 ;  /* 0x000000021300780c */ /* 0x000fc40004701070 */
[----:B------:R-:W-:Y:S01]  /*06e0*/  ISETP.GE.U32.AND P6, PT, R8, 0x2, PT ;  /* 0x000000020800780c */ /* 0x000fe20003fc6070 */
[----:B0-----:R-:W-:Y:S01]  /*06f0*/  IMAD R11, R9, R23, R4 ;  /* 0x00000017090b7224 */ /* 0x001fe200078e0204 */
[----:B------:R-:W-:Y:S01]  /*0700*/  SEL R18, RZ, 0x1, !P1 ;  /* 0x00000001ff127807 */ /* 0x000fe20004800000 */
[----:B------:R-:W0:Y:S02]  /*0710*/  FENCE.VIEW.ASYNC.S ;  /* 0x00000000000073c6 */ /* 0x000e240000000000 */
[----:B0-----:R0:W1:Y:S01]  /*0720*/  @!UP0 SYNCS.EXCH.64 URZ, [UR6+0x50], UR4 ;  /* 0x00005004063f85b2 */ /* 0x0010620008000100 */
[----:B------:R-:W-:Y:S02]  /*0730*/  @P4 LEA.HI R0, R19, R19, RZ, 0x1 ;  /* 0x0000001313004211 */ /* 0x000fe400078f08ff */
[----:B------:R-:W-:Y:S02]  /*0740*/  SEL R18, R18, 0x2, P6 ;  /* 0x0000000212127807 */ /* 0x000fe40003000000 */
[----:B------:R-:W-:-:S04]  /*0750*/  @P4 SHF.R.S32.HI R0, RZ, 0x1, R0 ;  /* 0x00000001ff004819 */ /* 0x000fc80000011400 */
[----:B------:R-:W-:Y:S02]  /*0760*/  @P4 ISETP.NE.AND P5, PT, R0, R11, PT ;  /* 0x0000000b0000420c */ /* 0x000fe40003fa5270 */
[----:B------:R-:W-:Y:S02]  /*0770*/  SEL R11, RZ, 0x1, !P0 ;  /* 0x00000001ff0b7807 */ /* 0x000fe40004000000 */
[----:B------:R-:W-:Y:S02]  /*0780*/  @P4 SEL R22, RZ, 0x1, P5 ;  /* 0x00000001ff164807 */ /* 0x000fe40002800000 */
[----:B------:R-:W-:Y:S01]  /*0790*/  LOP3.LUT R0, R95, 0x7f, RZ, 0xc0, !PT ;  /* 0x0000007f5f007812 */ /* 0x000fe200078ec0ff */
[----:B------:R0:W2:Y:S01]  /*07a0*/  @!UP1 SYNCS.EXCH.64 URZ, [UR6+0x58], UR4 ;  /* 0x00005804063f95b2 */ /* 0x0000a20008000100 */
[----:B------:R-:W-:Y:S01]  /*07b0*/  LOP3.LUT R22, R22, R11, RZ, 0xc0, !PT ;  /* 0x0000000b16167212 */ /* 0x000fe200078ec0ff */
[----:B------:R-:W-:Y:S01]  /*07c0*/  NOP ;  /* 0x0000000000007918 */ /* 0x000fe20000000000 */
[----:B------:R-:W-:Y:S05]  /*07d0*/  @!P2 BRA `(.L_x_3) ;  /* 0x000000000008a947 */ /* 0x000fea0003800000 */
[----:B-12---:R-:W-:Y:S01]  /*07e0*/  UCGABAR_ARV ;  /* 0x00000000000079c7 */ /* 0x006fe20008000000 */
[----:B------:R-:W-:Y:S05]  /*07f0*/  BRA `(.L_x_4) ;  /* 0x0000000000047947 */ /* 0x000fea0003800000 */
.L_x_3:
[----:B-12---:R-:W-:Y:S01]  /*0800*/  NOP ;  /* 0x0000000000007918 */ /* 0x006fe20000000000 */
.L_x_4:
[----:B------:R-:W1:Y:S01]  /*0810*/  LDC R2, c[0x0][0x65c] ;  /* 0x00019700ff027b82 */ /* 0x000e620000000800 */
[----:B------:R-:W-:Y:S02]  /*0820*/  IMAD.U32 R10, RZ, RZ, UR8 ;  /* 0x00000008ff0a7e24 */ /* 0x000fe4000f8e00ff */
[----:B------:R-:W-:Y:S01]  /*0830*/  IMAD.MOV.U32 R11, RZ, RZ, RZ ;  /* 0x000000ffff0b7224 */ /* 0x000fe200078e00ff */
[----:B-1----:R-:W-:-:S04]  /*0840*/  ISETP.NE.AND P1, PT, R2, 0x1, PT ;  /* 0x000000010200780c */ /* 0x002fc80003f25270 */
[----:B------:R-:W-:-:S09]  /*0850*/  P2R R5, PR, RZ, 0x2 ;  /* 0x00000002ff057803 */ /* 0x000fd20000000000 */
[----:B------:R-:W1:Y:S01]  /*0860*/  @P1 LDC R17, c[0x0][0x10] ;  /* 0x00000400ff111b82 */ /* 0x000e620000000800 */
[----:B------:R-:W-:Y:S02]  /*0870*/  @P1 IMAD.MOV.U32 R5, RZ, RZ, RZ ;  /* 0x000000ffff051224 */ /* 0x000fe400078e00ff */
[----:B------:R-:W-:-:S05]  /*0880*/  @P1 IMAD.MOV.U32 R15, RZ, RZ, RZ ;  /* 0x000000ffff0f1224 */ /* 0x000fca00078e00ff */
[----:B------:R-:W2:Y:S01]  /*0890*/  @!P1 LDC R13, c[0x0][0xc] ;  /* 0x00000300ff0d9b82 */ /* 0x000ea20000000800 */
[----:B0-----:R-:W-:Y:S01]  /*08a0*/  ULDC UR4, c[0x0][0xc] ;  /* 0x0000030000047ab9 */ /* 0x001fe20000000800 */
[----:B------:R-:W-:Y:S01]  /*08b0*/  ULDC UR5, c[0x0][0x10] ;  /* 0x0000040000057ab9 */ /* 0x000fe20000000800 */
[----:B------:R-:W-:Y:S01]  /*08c0*/  ULDC UR6, c[0x0][0x14] ;  /* 0x0000050000067ab9 */ /* 0x000fe20000000800 */
[----:B------:R-:W-:-:S04]  /*08d0*/  UIMAD.WIDE.U32 UR4, UR4, UR5, URZ ;  /* 0x00000005040472a5 */ /* 0x000fc8000f8e003f */
[----:B------:R-:W-:Y:S02]  /*08e0*/  UIMAD.WIDE.U32 UR36, UR4, UR6, URZ ;  /* 0x00000006042472a5 */ /* 0x000fe4000f8e003f */
[----:B------:R-:W-:-:S04]  /*08f0*/  UIMAD UR42, UR5, UR6, URZ ;  /* 0x00000006052a72a4 */ /* 0x000fc8000f8e023f */
[----:B------:R-:W-:Y:S01]  /*0900*/  UIADD3 UR42, UR37, UR42, URZ ;  /* 0x0000002a252a7290 */ /* 0x000fe2000fffe03f */
[----:B-1----:R-:W-:-:S04]  /*0910*/  @P1 IMAD.WIDE.U32 R16, R17, UR8, R4 ;  /* 0x0000000811101c25 */ /* 0x002fc8000f8e0004 */
[----:B------:R-:W-:Y:S02]  /*0920*/  @P1 IMAD.IADD R17, R17, 0x1, R15 ;  /* 0x0000000111111824 */ /* 0x000fe400078e020f */
[----:B--2---:R-:W-:-:S04]  /*0930*/  @!P1 IMAD.WIDE.U32 R10, R4, R13, R10 ;  /* 0x0000000d040a9225 */ /* 0x004fc800078e000a */
[----:B------:R-:W-:Y:S02]  /*0940*/  @!P1 IMAD.MOV.U32 R16, RZ, RZ, R10 ;  /* 0x000000ffff109224 */ /* 0x000fe400078e000a */
[----:B------:R-:W-:Y:S01]  /*0950*/  @!P1 IMAD.MOV.U32 R17, RZ, RZ, R11 ;  /* 0x000000ffff119224 */ /* 0x000fe200078e000b */
[----:B------:R-:W-:Y:S06]  /*0960*/  @!P2 BRA `(.L_x_5) ;  /* 0x00000000000ca947 */ /* 0x000fec0003800000 */
[----:B------:R-:W-:Y:S01]  /*0970*/  UCGABAR_WAIT ;  /* 0x0000000000007dc7 */ /* 0x000fe20008000000 */
[----:B------:R-:W-:Y:S01]  /*0980*/  CCTL.IVALL ;  /* 0x00000000ff00798f */ /* 0x000fe20002000000 */
[----:B------:R-:W-:Y:S05]  /*0990*/  BRA `(.L_x_6) ;  /* 0x0000000000047947 */ /* 0x000fea0003800000 */
.L_x_5:
[----:B------:R-:W-:Y:S06]  /*09a0*/  BAR.SYNC.DEFER_BLOCKING 0x0 ;  /* 0x0000000000007b1d */ /* 0x000fec0000010000 */
.L_x_6:
[----:B------:R-:W-:Y:S05]  /*09b0*/  @!P3 BRA `(.L_x_7) ;  /* 0x0000005c0098b947 */ /* 0x000fea0003800000 */
[----:B------:R-:W-:-:S13]  /*09c0*/  ISETP.GT.U32.AND P0, PT, R8, 0x1, PT ;  /* 0x000000010800780c */ /* 0x000fda0003f04070 */
[----:B------:R-:W-:Y:S05]  /*09d0*/  @P0 EXIT ;  /* 0x000000000000094d */ /* 0x000fea0003800000 */
[----:B------:R-:W-:Y:S01]  /*09e0*/  ULDC.64 UR4, c[0x0][0x650] ;  /* 0x0001940000047ab9 */ /* 0x000fe20000000a00 */
[----:B------:R-:W-:Y:S01]  /*09f0*/  PRMT R3, RZ, 0x7610, R3 ;  /* 0x00007610ff037816 */ /* 0x000fe20000000003 */
[----:B------:R-:W-:Y:S01]  /*0a00*/  IMAD.MOV.U32 R103, RZ, RZ, -0x1 ;  /* 0xffffffffff677424 */ /* 0x000fe200078e00ff */
[----:B------:R-:W-:Y:S01]  /*0a10*/  ISETP.GE.U32.AND P0, PT, R16, UR4, PT ;  /* 0x0000000410007c0c */ /* 0x000fe2000bf06070 */
[----:B------:R-:W-:Y:S02]  /*0a20*/  IMAD.MOV.U32 R100, RZ, RZ, -0x1 ;  /* 0xffffffffff647424 */ /* 0x000fe400078e00ff */
[----:B------:R-:W-:Y:S01]  /*0a30*/  IMAD.MOV.U32 R101, RZ, RZ, -0x1 ;  /* 0xffffffffff657424 */ /* 0x000fe200078e00ff */
[----:B------:R-:W-:-:S13]  /*0a40*/  ISETP.GE.U32.AND.EX P0, PT, R17, UR5, PT, P0 ;  /* 0x0000000511007c0c */ /* 0x000fda000bf06100 */
[----:B------:R-:W-:Y:S05]  /*0a50*/  @P0 BRA `(.L_x_8) ;  /* 0x0000000400280947 */ /* 0x000fea0003800000 */
[----:B------:R-:W0:Y:S01]  /*0a60*/  LDC.64 R24, c[0x0][0x628] ;  /* 0x00018a00ff187b82 */ /* 0x000e220000000a00 */
[----:B------:R-:W-:Y:S02]  /*0a70*/  IMAD.MOV.U32 R10, RZ, RZ, R16 ;  /* 0x000000ffff0a7224 */ /* 0x000fe400078e0010 */
[----:B------:R-:W-:-:S05]  /*0a80*/  IMAD.MOV.U32 R11, RZ, RZ, R17 ;  /* 0x000000ffff0b7224 */ /* 0x000fca00078e0011 */
[----:B------:R-:W1:Y:S08]  /*0a90*/  LDC R8, c[0x0][0x630] ;  /* 0x00018c00ff087b82 */ /* 0x000e700000000800 */
[----:B------:R-:W2:Y:S01]  /*0aa0*/  LDC.64 R26, c[0x0][0x620] ;  /* 0x00018800ff1a7b82 */ /* 0x000ea20000000a00 */
[----:B0-----:R-:W-:-:S04]  /*0ab0*/  ISETP.NE.U32.AND P0, PT, R24, RZ, PT ;  /* 0x000000ff1800720c */ /* 0x001fc80003f05070 */
[----:B------:R-:W-:-:S13]  /*0ac0*/  ISETP.NE.AND.EX P0, PT, R25, RZ, PT, P0 ;  /* 0x000000ff1900720c */ /* 0x000fda0003f05300 */
[----:B-12---:R-:W-:Y:S05]  /*0ad0*/  @!P0 BRA `(.L_x_9) ;  /* 0x0000000000288947 */ /* 0x006fea0003800000 */
[----:B------:R-:W0:Y:S02]  /*0ae0*/  LDC R3, c[0x0][0x634] ;  /* 0x00018d00ff037b82 */ /* 0x000e240000000800 */
[----:B0-----:R-:W-:-:S05]  /*0af0*/  IADD3 R3, P0, R16, R3, RZ ;  /* 0x0000000310037210 */ /* 0x001fca0007f1e0ff */
[----:B------:R-:W-:-:S04]  /*0b00*/  IMAD.X R21, RZ, RZ, R17, P0 ;  /* 0x000000ffff157224 */ /* 0x000fc800000e0611 */
[----:B------:R-:W-:-:S04]  /*0b10*/  IMAD.WIDE.U32 R10, R21, R24, RZ ;  /* 0x00000018150a7225 */ /* 0x000fc800078e00ff */
[----:B------:R-:W-:-:S04]  /*0b20*/  IMAD.WIDE.U32 R12, P0, R3, R25, R10 ;  /* 0x00000019030c7225 */ /* 0x000fc8000780000a */
[----:B------:R-:W-:-:S04]  /*0b30*/  IMAD.WIDE.U32 R10, R3, R24, RZ ;  /* 0x00000018030a7225 */ /* 0x000fc800078e00ff */
[----:B------:R-:W-:Y:S01]  /*0b40*/  IMAD.X R15, RZ, RZ, RZ, P0 ;  /* 0x000000ffff0f7224 */ /* 0x000fe200000e06ff */
[----:B------:R-:W-:Y:S01]  /*0b50*/  IADD3 RZ, P0, R11, R12, RZ ;  /* 0x0000000c0bff7210 */ /* 0x000fe20007f1e0ff */
[----:B------:R-:W-:-:S04]  /*0b60*/  IMAD.MOV.U32 R14, RZ, RZ, R13 ;  /* 0x000000ffff0e7224 */ /* 0x000fc800078e000d */
[----:B------:R-:W-:-:S08]  /*0b70*/  IMAD.WIDE.U32.X R10, R21, R25, R14, P0 ;  /* 0x00000019150a7225 */ /* 0x000fd000000e040e */
.L_x_9:
[----:B------:R-:W0:Y:S01]  /*0b80*/  LDC.64 R30, c[0x0][0x640] ;  /* 0x00019000ff1e7b82 */ /* 0x000e220000000a00 */
[-CC-:B------:R-:W-:Y:S02]  /*0b90*/  SHF.R.U64 R101, R10, R8.reuse, R11.reuse ;  /* 0x000000080a657219 */ /* 0x180fe4000000120b */
[----:B------:R-:W-:Y:S02]  /*0ba0*/  SHF.R.U32.HI R3, RZ, R8, R11 ;  /* 0x00000008ff037219 */ /* 0x000fe4000001160b */
[----:B------:R-:W-:-:S03]  /*0bb0*/  IADD3 R5, P0, RZ, -R101, RZ ;  /* 0x80000065ff057210 */ /* 0x000fc60007f1e0ff */
[----:B------:R-:W1:Y:S02]  /*0bc0*/  LDC R12, c[0x0][0x618] ;  /* 0x00018600ff0c7b82 */ /* 0x000e640000000800 */
[----:B------:R-:W-:Y:S02]  /*0bd0*/  IMAD.X R3, RZ, RZ, ~R3, P0 ;  /* 0x000000ffff037224 */ /* 0x000fe400000e0e03 */
[----:B------:R-:W-:-:S04]  /*0be0*/  IMAD.WIDE.U32 R10, R5, R26, R16 ;  /* 0x0000001a050a7225 */ /* 0x000fc800078e0010 */
[----:B------:R-:W2:Y:S01]  /*0bf0*/  LDC R20, c[0x0][0x608] ;  /* 0x00018200ff147b82 */ /* 0x000ea20000000800 */
[----:B------:R-:W-:Y:S02]  /*0c00*/  IMAD R8, R3, R26, RZ ;  /* 0x0000001a03087224 */ /* 0x000fe400078e02ff */
[----:B------:R-:W-:Y:S02]  /*0c10*/  IMAD.MOV.U32 R3, RZ, RZ, -0x1 ;  /* 0xffffffffff037424 */ /* 0x000fe400078e00ff */
[----:B------:R-:W-:Y:S02]  /*0c20*/  IMAD R5, R5, R27, R8 ;  /* 0x0000001b05057224 */ /* 0x000fe400078e0208 */
[----:B------:R-:W-:Y:S01]  /*0c30*/  IMAD R26, R9, R23, R4 ;  /* 0x00000017091a7224 */ /* 0x000fe200078e0204 */
[----:B------:R-:W3:Y:S01]  /*0c40*/  LDC R28, c[0x0][0x658] ;  /* 0x00019600ff1c7b82 */ /* 0x000ee20000000800 */
[----:B------:R-:W-:Y:S01]  /*0c50*/  IMAD.IADD R5, R11, 0x1, R5 ;  /* 0x000000010b057824 */ /* 0x000fe200078e0205 */
[----:B0-----:R-:W-:Y:S01]  /*0c60*/  ISETP.NE.U32.AND P0, PT, R30, RZ, PT ;  /* 0x000000ff1e00720c */ /* 0x001fe20003f05070 */
[----:B------:R-:W-:-:S03]  /*0c70*/  IMAD.MOV.U32 R23, RZ, RZ, 0x1 ;  /* 0x00000001ff177424 */ /* 0x000fc600078e00ff */
[----:B------:R-:W-:Y:S02]  /*0c80*/  ISETP.NE.AND.EX P0, PT, R31, RZ, PT, P0 ;  /* 0x000000ff1f00720c */ /* 0x000fe40003f05300 */
[----:B------:R-:W0:Y:S01]  /*0c90*/  LDC R24, c[0x0][0x600] ;  /* 0x00018000ff187b82 */ /* 0x000e220000000800 */
[-CC-:B-1----:R-:W-:Y:S02]  /*0ca0*/  SHF.R.U64 R14, R10, R12.reuse, R5.reuse ;  /* 0x0000000c0a0e7219 */ /* 0x182fe40000001205 */
[----:B------:R-:W-:-:S05]  /*0cb0*/  SHF.R.U32.HI R5, RZ, R12, R5 ;  /* 0x0000000cff057219 */ /* 0x000fca0000011605 */
[----:B------:R-:W1:Y:S01]  /*0cc0*/  LDC R15, c[0x0][0x648] ;  /* 0x00019200ff0f7b82 */ /* 0x000e620000000800 */
[-CC-:B--2---:R-:W-:Y:S02]  /*0cd0*/  SHF.R.U64 R27, R14, R20.reuse, R5.reuse ;  /* 0x000000140e1b7219 */ /* 0x184fe40000001205 */
[----:B------:R-:W-:-:S05]  /*0ce0*/  SHF.R.U32.HI R5, RZ, R20, R5 ;  /* 0x00000014ff057219 */ /* 0x000fca0000011605 */
[----:B------:R-:W2:Y:S01]  /*0cf0*/  LDC R21, c[0x0][0x638] ;  /* 0x00018e00ff157b82 */ /* 0x000ea20000000800 */
[-CC-:B---3--:R-:W-:Y:S02]  /*0d00*/  SHF.R.U64 R20, R27, R28.reuse, R5.reuse ;  /* 0x0000001c1b147219 */ /* 0x188fe40000001205 */
[-C--:B------:R-:W-:Y:S02]  /*0d10*/  SHF.L.U32 R3, R3, R28.reuse, RZ ;  /* 0x0000001c03037219 */ /* 0x080fe400000006ff */
[----:B------:R-:W-:Y:S01]  /*0d20*/  SHF.R.U32.HI R5, RZ, R28, R5 ;  /* 0x0000001cff057219 */ /* 0x000fe20000011605 */
[----:B------:R-:W-:Y:S01]  /*0d30*/  IMAD.MOV.U32 R4, RZ, RZ, R20 ;  /* 0x000000ffff047224 */ /* 0x000fe200078e0014 */
[----:B------:R-:W-:Y:S01]  /*0d40*/  LOP3.LUT R12, RZ, R3, RZ, 0x33, !PT ;  /* 0x00000003ff0c7212 */ /* 0x000fe200078e33ff */
[----:B------:R-:W3:Y:S01]  /*0d50*/  LDC R25, c[0x0][0x610] ;  /* 0x00018400ff197b82 */ /* 0x000ee20000000800 */
[----:B------:R-:W-:Y:S05]  /*0d60*/  @!P0 BRA `(.L_x_10) ;  /* 0x0000000000288947 */ /* 0x000fea0003800000 */
[----:B------:R-:W4:Y:S02]  /*0d70*/  LDC R3, c[0x0][0x64c] ;  /* 0x00019300ff037b82 */ /* 0x000f240000000800 */
[----:B----4-:R-:W-:-:S05]  /*0d80*/  IADD3 R3, P0, R20, R3, RZ ;  /* 0x0000000314037210 */ /* 0x010fca0007f1e0ff */
        /* <DEDUP_REMOVED lines=8> */
.L_x_10:
[----:B-1----:R-:W-:Y:S01]  /*0e10*/  SHF.R.U64 R4, R4, R15, R5 ;  /* 0x0000000f04047219 */ /* 0x002fe20000001205 */
[----:B0-----:R-:W-:Y:S01]  /*0e20*/  VIADD R5, R24, 0xffffffff ;  /* 0xffffffff18057836 */ /* 0x001fe20000000000 */
[----:B------:R-:W-:Y:S02]  /*0e30*/  SHF.L.U32 R3, R23, R28, RZ ;  /* 0x0000001c17037219 */ /* 0x000fe400000006ff */
[----:B------:R-:W-:Y:S01]  /*0e40*/  LOP3.LUT R12, R27, R12, RZ, 0xc0, !PT ;  /* 0x0000000c1b0c7212 */ /* 0x000fe200078ec0ff */
[----:B------:R-:W-:Y:S01]  /*0e50*/  IMAD.MOV R8, RZ, RZ, -R4 ;  /* 0x000000ffff087224 */ /* 0x000fe200078e0a04 */
[----:B------:R-:W-:-:S03]  /*0e60*/  SEL R7, R7, R26, !P1 ;  /* 0x0000001a07077207 */ /* 0x000fc60004800000 */
[----:B------:R-:W-:Y:S01]  /*0e70*/  IMAD R12, R3, R4, R12 ;  /* 0x00000004030c7224 */ /* 0x000fe200078e020c */
[----:B------:R-:W-:Y:S01]  /*0e80*/  LOP3.LUT R4, R14, R5, RZ, 0xc0, !PT ;  /* 0x000000050e047212 */ /* 0x000fe200078ec0ff */
[----:B--2---:R-:W-:Y:S02]  /*0e90*/  IMAD R3, R8, R21, R20 ;  /* 0x0000001508037224 */ /* 0x004fe400078e0214 */
[----:B---3--:R-:W-:Y:S02]  /*0ea0*/  IMAD R7, R12, R25, R7 ;  /* 0x000000190c077224 */ /* 0x008fe400078e0207 */
[----:B------:R-:W-:Y:S02]  /*0eb0*/  IMAD.MOV.U32 R5, RZ, RZ, 0x1 ;  /* 0x00000001ff057424 */ /* 0x000fe400078e00ff */
[----:B------:R-:W-:-:S03]  /*0ec0*/  IMAD R4, R3, R24, R4 ;  /* 0x0000001803047224 */ /* 0x000fc600078e0204 */
[----:B------:R-:W-:Y:S02]  /*0ed0*/  PRMT R3, R5, 0x7610, R3 ;  /* 0x0000761005037816 */ /* 0x000fe40000000003 */
[----:B------:R-:W-:Y:S02]  /*0ee0*/  SEL R100, R4, R7, !P1 ;  /* 0x0000000704647207 */ /* 0x000fe40004800000 */
[----:B------:R-:W-:-:S07]  /*0ef0*/  SEL R103, R7, R4, !P1 ;  /* 0x0000000407677207 */ /* 0x000fce0004800000 */
.L_x_8:
[----:B------:R-:W-:-:S08]  /*0f00*/  NOP ;  /* 0x0000000000007918 */ /* 0x000fd00000000000 */
[----:B------:R-:W0:Y:S02]  /*0f10*/  USETMAXREG.TRY_ALLOC.CTAPOOL UP0, 0xe8 ;  /* 0x000000e8000079c8 */ /* 0x000e240008000600 */
[----:B0-----:R-:W-:-:S13]  /*0f20*/  PLOP3.LUT P0, PT, PT, PT, UP0, 0x80, 0x0 ;  /* 0x000000000000781c */ /* 0x001fda0003f0f008 */
[----:B------:R-:W-:Y:S05]  /*0f30*/  @!P0 BRA `(.L_x_8) ;  /* 0xfffffffc00f08947 */ /* 0x000fea000383ffff */
[----:B------:R-:W-:Y:S01]  /*0f40*/  ULDC.64 UR4, c[0x0][0x598] ;  /* 0x0001660000047ab9 */ /* 0x000fe20000000a00 */
[----:B------:R-:W-:Y:S01]  /*0f50*/  ULDC.64 UR38, c[0x0][0x208] ;  /* 0x0000820000267ab9 */ /* 0x000fe20000000a00 */
[----:B------:R-:W-:-:S04]  /*0f60*/  ISETP.NE.U32.AND P0, PT, RZ, UR4, PT ;  /* 0x00000004ff007c0c */ /* 0x000fc8000bf05070 */
[----:B------:R-:W-:-:S13]  /*0f70*/  ISETP.NE.AND.EX P0, PT, RZ, UR5, PT, P0 ;  /* 0x00000005ff007c0c */ /* 0x000fda000bf05300 */
[----:B------:R-:W-:Y:S05]  /*0f80*/  @!P0 BRA `(.L_x_11) ;  /* 0x00000000001c8947 */ /* 0x000fea0003800000 */
[----:B------:R-:W0:Y:S02]  /*0f90*/  LDC.64 R4, c[0x0][0x598] ;  /* 0x00016600ff047b82 */ /* 0x000e240000000a00 */
[----:B0-----:R-:W2:Y:S02]  /*0fa0*/  LDG.E.64 R4, desc[UR38][R4.64] ;  /* 0x0000002604047981 */ /* 0x001ea4000c1e1b00 */
[----:B--2---:R-:W-:-:S04]  /*0fb0*/  ISETP.NE.U32.AND P0, PT, R4, RZ, PT ;  /* 0x000000ff0400720c */ /* 0x004fc80003f05070 */
[----:B------:R-:W-:-:S13]  /*0fc0*/  ISETP.NE.AND.EX P0, PT, R5, RZ, PT, P0 ;  /* 0x000000ff0500720c */ /* 0x000fda0003f05300 */
[----:B------:R-:W-:Y:S05]  /*0fd0*/  @!P0 BRA `(.L_x_11) ;  /* 0x0000000000088947 */ /* 0x000fea0003800000 */
[----:B------:R0:W5:Y:S01]  /*0fe0*/  LD.E R23, desc[UR38][R4.64] ;  /* 0x0000002604177980 */ /* 0x000162000c101900 */
[----:B------:R-:W-:Y:S05]  /*0ff0*/  BRA `(.L_x_12) ;  /* 0x0000000000247947 */ /* 0x000fea0003800000 */
.L_x_11:
[----:B------:R-:W-:Y:S02]  /*1000*/  ULDC.64 UR4, c[0x0][0x588] ;  /* 0x0001620000047ab9 */ /* 0x000fe40000000a00 */
[----:B------:R-:W-:-:S04]  /*1010*/  ISETP.NE.U32.AND P0, PT, RZ, UR4, PT ;  /* 0x00000004ff007c0c */ /* 0x000fc8000bf05070 */
[----:B------:R-:W-:-:S13]  /*1020*/  ISETP.NE.AND.EX P0, PT, RZ, UR5, PT, P0 ;  /* 0x00000005ff007c0c */ /* 0x000fda000bf05300 */
[----:B------:R-:W-:Y:S05]  /*1030*/  @!P0 BRA `(.L_x_13) ;  /* 0x00000000000c8947 */ /* 0x000fea0003800000 */
[----:B------:R-:W0:Y:S02]  /*1040*/  LDC.64 R4, c[0x0][0x588] ;  /* 0x00016200ff047b82 */ /* 0x000e240000000a00 */
[----:B0-----:R1:W5:Y:S01]  /*1050*/  LDG.E R23, desc[UR38][R4.64] ;  /* 0x0000002604177981 */ /* 0x001362000c1e1900 */
[----:B------:R-:W-:Y:S05]  /*1060*/  BRA `(.L_x_12) ;  /* 0x0000000000087947 */ /* 0x000fea0003800000 */
.L_x_13:
[----:B------:R-:W-:Y:S02]  /*1070*/  ULDC UR4, c[0x0][0x580] ;  /* 0x0001600000047ab9 */ /* 0x000fe40000000800 */
[----:B------:R-:W-:-:S07]  /*1080*/  IMAD.U32 R23, RZ, RZ, UR4 ;  /* 0x00000004ff177e24 */ /* 0x000fce000f8e00ff */
.L_x_12:
[----:B------:R-:W-:Y:S02]  /*1090*/  ULDC.64 UR4, c[0x0][0x5a0] ;  /* 0x0001680000047ab9 */ /* 0x000fe40000000a00 */
[----:B------:R-:W-:-:S04]  /*10a0*/  ISETP.NE.U32.AND P0, PT, RZ, UR4, PT ;  /* 0x00000004ff007c0c */ /* 0x000fc8000bf05070 */
[----:B------:R-:W-:-:S13]  /*10b0*/  ISETP.NE.AND.EX P0, PT, RZ, UR5, PT, P0 ;  /* 0x00000005ff007c0c */ /* 0x000fda000bf05300 */
[----:B------:R-:W-:Y:S05]  /*10c0*/  @!P0 BRA `(.L_x_14) ;  /* 0x00000000001c8947 */ /* 0x000fea0003800000 */
[----:B01----:R-:W0:Y:S02]  /*10d0*/  LDC.64 R4, c[0x0][0x5a0] ;  /* 0x00016800ff047b82 */ /* 0x003e240000000a00 */
[----:B0-----:R-:W2:Y:S02]  /*10e0*/  LDG.E.64 R4, desc[UR38][R4.64] ;  /* 0x0000002604047981 */ /* 0x001ea4000c1e1b00 */
[----:B--2---:R-:W-:-:S04]  /*10f0*/  ISETP.NE.U32.AND P0, PT, R4, RZ, PT ;  /* 0x000000ff0400720c */ /* 0x004fc80003f05070 */
[----:B------:R-:W-:-:S13]  /*1100*/  ISETP.NE.AND.EX P0, PT, R5, RZ, PT, P0 ;  /* 0x000000ff0500720c */ /* 0x000fda0003f05300 */
[----:B------:R-:W-:Y:S05]  /*1110*/  @!P0 BRA `(.L_x_14) ;  /* 0x0000000000088947 */ /* 0x000fea0003800000 */
[----:B------:R0:W5:Y:S01]  /*1120*/  LD.E R90, desc[UR38][R4.64] ;  /* 0x00000026045a7980 */ /* 0x000162000c101900 */
[----:B------:R-:W-:Y:S05]  /*1130*/  BRA `(.L_x_15) ;  /* 0x0000000000247947 */ /* 0x000fea0003800000 */
.L_x_14:
[----:B------:R-:W-:Y:S02]  /*1140*/  ULDC.64 UR4, c[0x0][0x590] ;  /* 0x0001640000047ab9 */ /* 0x000fe40000000a00 */
[----:B------:R-:W-:-:S04]  /*1150*/  ISETP.NE.U32.AND P0, PT, RZ, UR4, PT ;  /* 0x00000004ff007c0c */ /* 0x000fc8000bf05070 */
[----:B------:R-:W-:-:S13]  /*1160*/  ISETP.NE.AND.EX P0, PT, RZ, UR5, PT, P0 ;  /* 0x00000005ff007c0c */ /* 0x000fda000bf05300 */
[----:B------:R-:W-:Y:S05]  /*1170*/  @!P0 BRA `(.L_x_16) ;  /* 0x00000000000c8947 */ /* 0x000fea0003800000 */
[----:B------:R-:W2:Y:S02]  /*1180*/  LDC.64 R90, c[0x0][0x590] ;  /* 0x00016400ff5a7b82 */ /* 0x000ea40000000a00 */
[----:B--2---:R2:W5:Y:S01]  /*1190*/  LDG.E R90, desc[UR38][R90.64] ;  /* 0x000000265a5a7981 */ /* 0x004562000c1e1900 */
[----:B------:R-:W-:Y:S05]  /*11a0*/  BRA `(.L_x_15) ;  /* 0x0000000000087947 */ /* 0x000fea0003800000 */
.L_x_16:
[----:B------:R-:W-:Y:S02]  /*11b0*/  ULDC UR4, c[0x0][0x584] ;  /* 0x0001610000047ab9 */ /* 0x000fe40000000800 */
[----:B------:R-:W-:-:S07]  /*11c0*/  IMAD.U32 R90, RZ, RZ, UR4 ;  /* 0x00000004ff5a7e24 */ /* 0x000fce000f8e00ff */
.L_x_15:
[----:B------:R-:W-:-:S13]  /*11d0*/  LOP3.LUT P0, RZ, R3, 0xff, RZ, 0xc0, !PT ;  /* 0x000000ff03ff7812 */ /* 0x000fda000780c0ff */
[----:B------:R-:W-:Y:S05]  /*11e0*/  @!P0 EXIT ;  /* 0x000000000000894d */ /* 0x000fea0003800000 */
[----:B------:R-:W3:Y:S01]  /*11f0*/  LDC R93, c[0x0][0x658] ;  /* 0x00019600ff5d7b82 */ /* 0x000ee20000000800 */
[----:B------:R-:W-:Y:S01]  /*1200*/  LOP3.LUT R6, R6, 0x1, RZ, 0xc0, !PT ;  /* 0x0000000106067812 */ /* 0x000fe200078ec0ff */
[----:B------:R-:W-:Y:S01]  /*1210*/  ULDC.64 UR6, c[0x0][0x288] ;  /* 0x0000a20000067ab9 */ /* 0x000fe20000000a00 */
[----:B------:R-:W-:Y:S01]  /*1220*/  SHF.R.U32.HI R3, RZ, 0x2, R95 ;  /* 0x00000002ff037819 */ /* 0x000fe2000001165f */
[----:B------:R-:W-:Y:S01]  /*1230*/  UIADD3 UR4, UR7, 0x3f, URZ ;  /* 0x0000003f07047890 */ /* 0x000fe2000fffe03f */
[----:B------:R-:W-:Y:S01]  /*1240*/  SHF.R.U32.HI R0, RZ, 0x1, R0 ;  /* 0x00000001ff007819 */ /* 0x000fe20000011600 */
[----:B------:R-:W-:Y:S01]  /*1250*/  IMAD.SHL.U32 R88, R6, 0x40, RZ ;  /* 0x0000004006587824 */ /* 0x000fe200078e00ff */
[----:B------:R-:W-:Y:S01]  /*1260*/  LOP3.LUT R3, R3, 0x7, RZ, 0xc0, !PT ;  /* 0x0000000703037812 */ /* 0x000fe200078ec0ff */
[----:B01----:R-:W0:Y:S01]  /*1270*/  LDC.64 R4, c[0x0][0x5c8] ;  /* 0x00017200ff047b82 */ /* 0x003e220000000a00 */
[----:B------:R-:W-:Y:S01]  /*1280*/  USHF.R.S32.HI UR5, URZ, 0x1f, UR4 ;  /* 0x0000001f3f057899 */ /* 0x000fe20008011404 */
[----:B------:R-:W-:Y:S01]  /*1290*/  LOP3.LUT R0, R0, 0x30, RZ, 0xc0, !PT ;  /* 0x0000003000007812 */ /* 0x000fe200078ec0ff */
[----:B------:R-:W-:Y:S01]  /*12a0*/  IMAD.MOV.U32 R8, RZ, RZ, 0x1 ;  /* 0x00000001ff087424 */ /* 0x000fe200078e00ff */
[--C-:B------:R-:W-:Y:S01]  /*12b0*/  LOP3.LUT R88, R88, 0x40, R3.reuse, 0xe2, !PT ;  /* 0x0000004058587812 */ /* 0x100fe200078ee203 */
[----:B------:R-:W-:Y:S01]  /*12c0*/  ULEA.HI UR5, UR5, UR4, URZ, 0x6 ;  /* 0x0000000405057291 */ /* 0x000fe2000f8f303f */
[-C--:B------:R-:W-:Y:S01]  /*12d0*/  IADD3 R3, RZ, -R0.reuse, -R3 ;  /* 0x80000000ff037210 */ /* 0x080fe20007ffe803 */
[----:B------:R-:W-:Y:S01]  /*12e0*/  IMAD.U32 R7, RZ, RZ, UR6 ;  /* 0x00000006ff077e24 */ /* 0x000fe2000f8e00ff */
[----:B------:R-:W1:Y:S01]  /*12f0*/  LDC R97, c[0x0][0x600] ;  /* 0x00018000ff617b82 */ /* 0x000e620000000800 */
[----:B------:R-:W-:Y:S01]  /*1300*/  LOP3.LUT R88, R88, R0, RZ, 0xfc, !PT ;  /* 0x0000000058587212 */ /* 0x000fe200078efcff */
[----:B------:R-:W-:Y:S01]  /*1310*/  IMAD.MOV.U32 R0, RZ, RZ, -0x1 ;  /* 0xffffffffff007424 */ /* 0x000fe200078e00ff */
[----:B------:R-:W-:Y:S01]  /*1320*/  USHF.R.S32.HI UR43, URZ, 0x6, UR5 ;  /* 0x000000063f2b7899 */ /* 0x000fe20008011405 */
[C---:B------:R-:W-:Y:S01]  /*1330*/  LOP3.LUT R94, R95.reuse, 0x3, RZ, 0xc0, !PT ;  /* 0x000000035f5e7812 */ /* 0x040fe200078ec0ff */
[----:B------:R-:W-:Y:S01]  /*1340*/  IMAD R3, R6, -0x40, R3 ;  /* 0xffffffc006037824 */ /* 0x000fe200078e0203 */
[C---:B------:R-:W-:Y:S01]  /*1350*/  LOP3.LUT R96, R95.reuse, 0x80, RZ, 0xc0, !PT ;  /* 0x000000805f607812 */ /* 0x040fe200078ec0ff */
[----:B------:R-:W-:Y:S01]  /*1360*/  UISETP.LT.AND UP0, UPT, UR43, 0x1, UPT ;  /* 0x000000012b00788c */ /* 0x000fe2000bf01270 */
[-C--:B---3--:R-:W-:Y:S01]  /*1370*/  SHF.L.U32 R0, R0, R93.reuse, RZ ;  /* 0x0000005d00007219 */ /* 0x088fe200000006ff */
[----:B------:R-:W-:Y:S01]  /*1380*/  ULDC UR4, c[0x0][0x284] ;  /* 0x0000a10000047ab9 */ /* 0x000fe20000000800 */
[----:B------:R-:W-:Y:S01]  /*1390*/  IMAD R94, R94, -0x2, R7 ;  /* 0xfffffffe5e5e7824 */ /* 0x000fe200078e0207 */
[----:B------:R-:W-:Y:S01]  /*13a0*/  USEL UR44, UR43, 0x1, UP0 ;  /* 0x000000012b2c7887 */ /* 0x000fe20008000000 */
[----:B------:R-:W-:Y:S01]  /*13b0*/  SHF.L.U32 R93, R8, R93, RZ ;  /* 0x0000005d085d7219 */ /* 0x000fe200000006ff */
[----:B------:R-:W-:Y:S01]  /*13c0*/  IMAD.SHL.U32 R95, R95, 0x2, RZ ;  /* 0x000000025f5f7824 */ /* 0x000fe200078e00ff */
[----:B------:R-:W-:Y:S01]  /*13d0*/  LOP3.LUT R102, R18, 0x1, RZ, 0xfc, !PT ;  /* 0x0000000112667812 */ /* 0x000fe200078efcff */
[----:B------:R-:W-:Y:S01]  /*13e0*/  VIADD R99, R3, UR4 ;  /* 0x0000000403637c36 */ /* 0x000fe20008000000 */
[C---:B0-----:R-:W-:Y:S01]  /*13f0*/  SHF.L.U64.HI R92, R4.reuse, 0x3, R5 ;  /* 0x00000003045c7819 */ /* 0x041fe20000010205 */
[----:B--2---:R-:W-:Y:S01]  /*1400*/  IMAD.SHL.U32 R91, R4, 0x8, RZ ;  /* 0x00000008045b7824 */ /* 0x004fe200078e00ff */
[----:B------:R-:W-:Y:S01]  /*1410*/  SHF.R.U32.HI R96, RZ, 0x7, R96 ;  /* 0x00000007ff607819 */ /* 0x000fe20000011660 */
[----:B------:R-:W-:Y:S01]  /*1420*/  IMAD.MOV.U32 R89, RZ, RZ, RZ ;  /* 0x000000ffff597224 */ /* 0x000fe200078e00ff */
[----:B------:R-:W-:Y:S01]  /*1430*/  LOP3.LUT R98, RZ, R0, RZ, 0x33, !PT ;  /* 0x00000000ff627212 */ /* 0x000fe200078e33ff */
[----:B------:R-:W-:Y:S01]  /*1440*/  UIADD3 UR44, UR43, -UR44, URZ ;  /* 0x8000002c2b2c7290 */ /* 0x000fe2000fffe03f */
[----:B------:R-:W-:Y:S01]  /*1450*/  UMOV UR40, URZ ;  /* 0x0000003f00287c82 */ /* 0x000fe20008000000 */
[----:B-1----:R-:W-:Y:S01]  /*1460*/  VIADD R97, R97, 0xffffffff ;  /* 0xffffffff61617836 */ /* 0x002fe20000000000 */
[----:B------:R-:W-:-:S09]  /*1470*/  UMOV UR41, URZ ;  /* 0x0000003f00297c82 */ /* 0x000fd20008000000 */
.L_x_162:
[----:B0-----:R-:W0:Y:S01]  /*1480*/  SHFL.IDX PT, R0, R96, RZ, 0x1f ;  /* 0x00001fff60007589 */ /* 0x001e2200000e0000 */
[----:B-1----:R-:W1:Y:S01]  /*1490*/  S2UR UR7, SR_CgaCtaId ;  /* 0x00000000000779c3 */ /* 0x002e620000008800 */
[----:B------:R-:W-:Y:S01]  /*14a0*/  UMOV UR6, 0x400 ;  /* 0x0000040000067882 */ /* 0x000fe20000000000 */
[----:B0-----:R-:W-:Y:S01]  /*14b0*/  R2UR UR4, R0 ;  /* 0x00000000000472ca */ /* 0x001fe200000e0000 */
[----:B-1----:R-:W-:-:S12]  /*14c0*/  ULEA UR6, UR7, UR6, 0x18 ;  /* 0x0000000607067291 */ /* 0x002fd8000f8ec03f */
[----:B------:R-:W-:-:S04]  /*14d0*/  ULEA.HI UR5, UR4, UR4, URZ, 0x1 ;  /* 0x0000000404057291 */ /* 0x000fc8000f8f083f */
[----:B------:R-:W-:-:S04]  /*14e0*/  ULOP3.LUT UR5, UR5, 0x7fffe, URZ, 0xc0, !UPT ;  /* 0x0007fffe05057892 */ /* 0x000fc8000f8ec03f */
[----:B------:R-:W-:-:S03]  /*14f0*/  UIADD3 UR5, UR4, -UR5, URZ ;  /* 0x8000000504057290 */ /* 0x000fc6000fffe03f */
[----:B------:R-:W-:Y:S01]  /*1500*/  ULDC UR4, c[0x0][0x28c] ;  /* 0x0000a30000047ab9 */ /* 0x000fe20000000800 */
[----:B------:R-:W-:Y:S01]  /*1510*/  ULEA UR5, UR5, UR6, 0xd ;  /* 0x0000000605057291 */ /* 0x000fe2000f8e683f */
[----:B------:R-:W-:-:S03]  /*1520*/  ISETP.LT.AND P0, PT, RZ, UR4, PT ;  /* 0x00000004ff007c0c */ /* 0x000fc6000bf01270 */
[----:B------:R-:W-:-:S04]  /*1530*/  UIADD3 UR5, UR5, 0x100, URZ ;  /* 0x0000010005057890 */ /* 0x000fc8000fffe03f */
[----:B------:R-:W-:-:S04]  /*1540*/  USHF.R.U32.HI UR5, URZ, 0x4, UR5 ;  /* 0x000000043f057899 */ /* 0x000fc80008011605 */
[----:B------:R-:W-:-:S04]  /*1550*/  ULOP3.LUT UR5, UR5, 0x3fff, URZ, 0xc0, !UPT ;  /* 0x00003fff05057892 */ /* 0x000fc8000f8ec03f */
[----:B------:R-:W-:Y:S01]  /*1560*/  ULOP3.LUT UR45, UR5, 0x10000, URZ, 0xfc, !UPT ;  /* 0x00010000052d7892 */ /* 0x000fe2000f8efc3f */
[----:B--2345:R-:W-:Y:S11]  /*1570*/  @P0 BRA `(.L_x_17) ;  /* 0x0000000000400947 */ /* 0x03cff60003800000 */
[----:B------:R-:W-:Y:S01]  /*1580*/  MOV R0, 0x0 ;  /* 0x0000000000007802 */ /* 0x000fe20000000f00 */
[----:B------:R-:W-:Y:S01]  /*1590*/  ULDC.64 UR4, c[0x4][0x68] ;  /* 0x01001a0000047ab9 */ /* 0x000fe20000000a00 */
[----:B------:R-:W-:Y:S01]  /*15a0*/  ULDC.64 UR6, c[0x4][0x8] ;  /* 0x0100020000067ab9 */ /* 0x000fe20000000a00 */
[----:B------:R-:W-:Y:S01]  /*15b0*/  IMAD.U32 R4, RZ, RZ, UR4 ;  /* 0x00000004ff047e24 */ /* 0x000fe2000f8e00ff */
[----:B------:R0:W1:Y:S01]  /*15c0*/  LDC.64 R14, c[0x4][R0] ;  /* 0x01000000000e7b82 */ /* 0x0000620000000a00 */
[----:B------:R-:W-:Y:S01]  /*15d0*/  IMAD.U32 R5, RZ, RZ, UR5 ;  /* 0x00000005ff057e24 */ /* 0x000fe2000f8e00ff */
[----:B------:R-:W-:Y:S01]  /*15e0*/  ULDC.64 UR4, c[0x4][0x70] ;  /* 0x01001c0000047ab9 */ /* 0x000fe20000000a00 */
[----:B------:R-:W-:Y:S02]  /*15f0*/  IMAD.U32 R10, RZ, RZ, UR6 ;  /* 0x00000006ff0a7e24 */ /* 0x000fe4000f8e00ff */
[----:B------:R-:W-:Y:S02]  /*1600*/  IMAD.U32 R6, RZ, RZ, UR4 ;  /* 0x00000004ff067e24 */ /* 0x000fe4000f8e00ff */
[----:B------:R-:W-:-:S02]  /*1610*/  IMAD.U32 R7, RZ, RZ, UR5 ;  /* 0x00000005ff077e24 */ /* 0x000fc4000f8e00ff */
[----:B------:R-:W-:Y:S02]  /*1620*/  IMAD.U32 R11, RZ, RZ, UR7 ;  /* 0x00000007ff0b7e24 */ /* 0x000fe4000f8e00ff */
[----:B------:R-:W-:Y:S02]  /*1630*/  IMAD.MOV.U32 R8, RZ, RZ, 0x1e1 ;  /* 0x000001e1ff087424 */ /* 0x000fe400078e00ff */
[----:B------:R-:W-:Y:S02]  /*1640*/  IMAD.MOV.U32 R12, RZ, RZ, 0x1 ;  /* 0x00000001ff0c7424 */ /* 0x000fe400078e00ff */
[----:B0-----:R-:W-:-:S07]  /*1650*/  IMAD.MOV.U32 R13, RZ, RZ, RZ ;  /* 0x000000ffff0d7224 */ /* 0x001fce00078e00ff */
[----:B------:R-:W-:-:S07]  /*1660*/  LEPC R20, `(.L_x_17) ;  /* 0x000000001014794e */ /* 0x000fce0000000000 */
[----:B-1---5:R-:W-:Y:S05]  /*1670*/  CALL.ABS.NOINC R14 ;  /* 0x000000000e007343 */ /* 0x022fea0003c00000 */
.L_x_17:
[----:B------:R-:W-:-:S13]  /*1680*/  ISETP.NE.AND P0, PT, R102, 0x3, PT ;  /* 0x000000036600780c */ /* 0x000fda0003f05270 */
[----:B------:R-:W-:Y:S05]  /*1690*/  @!P0 BRA `(.L_x_18) ;  /* 0x0000000000048947 */ /* 0x000fea0003800000 */
[----:B------:R-:W-:Y:S01]  /*16a0*/  BPT.TRAP 0x1 ;  /* 0x000000040000795c */ /* 0x000fe20000300000 */
.L_x_18:
[----:B------:R-:W0:Y:S01]  /*16b0*/  S2UR UR5, SR_CgaCtaId ;  /* 0x00000000000579c3 */ /* 0x000e220000008800 */
[----:B------:R-:W-:Y:S01]  /*16c0*/  UMOV UR4, 0x400 ;  /* 0x0000040000047882 */ /* 0x000fe20000000000 */
[----:B------:R-:W-:Y:S02]  /*16d0*/  IMAD.U32 R0, RZ, RZ, UR40 ;  /* 0x00000028ff007e24 */ /* 0x000fe4000f8e00ff */
[----:B------:R-:W-:-:S03]  /*16e0*/  IMAD.U32 R3, RZ, RZ, UR41 ;  /* 0x00000029ff037e24 */ /* 0x000fc6000f8e00ff */
[----:B------:R-:W-:Y:S01]  /*16f0*/  SHF.L.U32 R0, R0, 0x1f, RZ ;  /* 0x0000001f00007819 */ /* 0x000fe200000006ff */
[----:B0-----:R-:W-:-:S06]  /*1700*/  ULEA UR4, UR5, UR4, 0x18 ;  /* 0x0000000405047291 */ /* 0x001fcc000f8ec03f */
[----:B------:R-:W-:-:S04]  /*1710*/  IMAD.U32 R6, RZ, RZ, UR4 ;  /* 0x00000004ff067e24 */ /* 0x000fc8000f8e00ff */
[----:B------:R-:W-:-:S04]  /*1720*/  IMAD R3, R3, 0x8, R6 ;  /* 0x0000000803037824 */ /* 0x000fc800078e0206 */
[----:B------:R0:W1:Y:S01]  /*1730*/  SYNCS.PHASECHK.TRANS64.TRYWAIT P1, [R3+URZ], R0 ;  /* 0x00000000030075a7 */ /* 0x000062000802017f */
[----:B------:R-:W-:Y:S05]  /*1740*/  @!P0 BRA `(.L_x_19) ;  /* 0x0000000000048947 */ /* 0x000fea0003800000 */
[----:B------:R-:W-:Y:S01]  /*1750*/  BPT.TRAP 0x1 ;  /* 0x000000040000795c */ /* 0x000fe20000300000 */
.L_x_19:
[----:B------:R-:W-:-:S05]  /*1760*/  IMAD.U32 R4, RZ, RZ, UR44 ;  /* 0x0000002cff047e24 */ /* 0x000fca000f8e00ff */
[----:B------:R-:W-:Y:S01]  /*1770*/  ISETP.GE.AND P2, PT, R4, 0x1, PT ;  /* 0x000000010400780c */ /* 0x000fe20003f46270 */
[----:B-1----:R-:W-:-:S12]  /*1780*/  @P1 BRA `(.L_x_20) ;  /* 0x0000000000081947 */ /* 0x002fd80003800000 */
[----:B------:R-:W1:Y:S02]  /*1790*/  SYNCS.PHASECHK.TRANS64.TRYWAIT P1, [R3+URZ], R0 ;  /* 0x00000000030075a7 */ /* 0x000e64000802017f */
[----:B-1----:R-:W-:Y:S05]  /*17a0*/  @!P1 BRA `(.L_x_21) ;  /* 0x0000006400709947 */ /* 0x002fea0003800000 */
.L_x_20:
[----:B------:R-:W-:Y:S05]  /*17b0*/  WARPSYNC.ALL ;  /* 0x0000000000007948 */ /* 0x000fea0003800000 */
[----:B------:R-:W-:Y:S01]  /*17c0*/  R2UR UR4, R6 ;  /* 0x00000000060472ca */ /* 0x000fe200000e0000 */
[----:B------:R-:W-:Y:S01]  /*17d0*/  ULEA UR5, UR41, UR45, 0xa ;  /* 0x0000002d29057291 */ /* 0x000fe2000f8e503f */
[----:B------:R-:W-:Y:S01]  /*17e0*/  WARPGROUP.ARRIVE ;  /* 0x00000000000079c5 */ /* 0x000fe20000000000 */
[----:B------:R-:W-:Y:S01]  /*17f0*/  UMOV UR9, 0x40000040 ;  /* 0x4000004000097882 */ /* 0x000fe20000000000 */
[----:B------:R-:W-:-:S04]  /*1800*/  UMOV UR11, 0x40000040 ;  /* 0x40000040000b7882 */ /* 0x000fc80000000000 */
[----:B------:R-:W-:-:S05]  /*1810*/  UMOV UR8, UR5 ;  /* 0x0000000500087c82 */ /* 0x000fca0008000000 */
[----:B------:R-:W-:-:S04]  /*1820*/  UIADD3 UR4, UR4, 0x10100, URZ ;  /* 0x0001010004047890 */ /* 0x000fc8000fffe03f */
[----:B------:R-:W-:-:S04]  /*1830*/  USHF.R.U32.HI UR4, URZ, 0x4, UR4 ;  /* 0x000000043f047899 */ /* 0x000fc80008011604 */
[----:B------:R-:W-:-:S04]  /*1840*/  ULOP3.LUT UR4, UR4, 0x3fff, URZ, 0xc0, !UPT ;  /* 0x00003fff04047892 */ /* 0x000fc8000f8ec03f */
[----:B------:R-:W-:-:S04]  /*1850*/  ULOP3.LUT UR4, UR4, 0x10000, URZ, 0xfc, !UPT ;  /* 0x0001000004047892 */ /* 0x000fc8000f8efc3f */
[----:B------:R-:W-:-:S07]  /*1860*/  ULEA UR6, UR41, UR4, 0xa ;  /* 0x0000000429067291 */ /* 0x000fce000f8e503f */
[----:B------:R-:W-:Y:S02]  /*1870*/  UMOV UR10, UR6 ;  /* 0x00000006000a7c82 */ /* 0x000fe40008000000 */
[----:B------:R-:W-:Y:S01]  /*1880*/  HGMMA.64x128x16.F32 R24, gdesc[UR8], RZ, !UPT, gsb0 ;  /* 0x01e00000081879f0 */ /* 0x000fe2000c0008ff */
[----:B------:R-:W-:Y:S02]  /*1890*/  UIADD3 UR8, UR5, 0x2, URZ ;  /* 0x0000000205087890 */ /* 0x000fe4000fffe03f */
[----:B------:R-:W-:Y:S01]  /*18a0*/  UIADD3 UR10, UR6, 0x2, URZ ;  /* 0x00000002060a7890 */ /* 0x000fe2000fffe03f */
[----:B------:R-:W-:Y:S01]  /*18b0*/  UMOV UR9, 0x40000040 ;  /* 0x4000004000097882 */ /* 0x000fe20000000000 */
[----:B------:R-:W-:Y:S01]  /*18c0*/  UMOV UR11, 0x40000040 ;  /* 0x40000040000b7882 */ /* 0x000fe20000000000 */
[----:B------:R-:W-:Y:S02]  /*18d0*/  WARPGROUP.DEPBAR.LE gsb0, 0x0 ;  /* 0x00008000000079c5 */ /* 0x000fe40000010000 */
[----:B------:R-:W-:-:S06]  /*18e0*/  WARPGROUP.ARRIVE ;  /* 0x00000000000079c5 */ /* 0x000fcc0000000000 */
[----:B------:R-:W-:Y:S01]  /*18f0*/  HGMMA.64x128x16.F32 R24, gdesc[UR8], R24, gsb0 ;  /* 0x01e00000081879f0 */ /* 0x000fe20008000818 */
        /* <DEDUP_REMOVED lines=13> */
[----:B------:R-:W-:Y:S03]  /*19d0*/  HGMMA.64x128x16.F32 R24, gdesc[UR8], R24, gsb0 ;  /* 0x01e00000081879f0 */ /* 0x000fe60008000818 */
[----:B------:R-:W-:Y:S02]  /*19e0*/  WARPGROUP.DEPBAR.LE gsb0, 0x0 ;  /* 0x00008000000079c5 */ /* 0x000fe40000010000 */
[----:B------:R-:W-:Y:S05]  /*19f0*/  @!P2 BRA `(.L_x_22) ;  /* 0x000000040028a947 */ /* 0x000fea0003800000 */
[----:B------:R-:W-:Y:S01]  /*1a00*/  UIADD3 UR5, UR41, 0x1, URZ ;  /* 0x0000000129057890 */ /* 0x000fe2000fffe03f */
[----:B01----:R-:W-:Y:S02]  /*1a10*/  IMAD.U32 R0, RZ, RZ, UR44 ;  /* 0x0000002cff007e24 */ /* 0x003fe4000f8e00ff */
[----:B------:R-:W-:Y:S01]  /*1a20*/  IMAD.U32 R3, RZ, RZ, UR41 ;  /* 0x00000029ff037e24 */ /* 0x000fe2000f8e00ff */
[----:B------:R-:W-:-:S04]  /*1a30*/  UISETP.NE.AND UP0, UPT, UR5, 0x4, UPT ;  /* 0x000000040500788c */ /* 0x000fc8000bf05270 */
[----:B------:R-:W-:Y:S02]  /*1a40*/  USEL UR6, URZ, 0x1, UP0 ;  /* 0x000000013f067887 */ /* 0x000fe40008000000 */
[----:B------:R-:W-:Y:S02]  /*1a50*/  USEL UR5, UR5, URZ, UP0 ;  /* 0x0000003f05057287 */ /* 0x000fe40008000000 */
[----:B------:R-:W-:-:S06]  /*1a60*/  ULOP3.LUT UR6, UR40, UR6, URZ, 0x3c, !UPT ;  /* 0x0000000628067292 */ /* 0x000fcc000f8e3c3f */
[----:B------:R-:W-:-:S07]  /*1a70*/  IMAD.U32 R7, RZ, RZ, UR6 ;  /* 0x00000006ff077e24 */ /* 0x000fce000f8e00ff */
.L_x_29:
[----:B------:R-:W-:Y:S05]  /*1a80*/  @!P0 BRA `(.L_x_23) ;  /* 0x0000000000048947 */ /* 0x000fea0003800000 */
[----:B------:R-:W-:Y:S01]  /*1a90*/  BPT.TRAP 0x1 ;  /* 0x000000040000795c */ /* 0x000fe20000300000 */
.L_x_23:
[----:B------:R-:W0:Y:S01]  /*1aa0*/  S2UR UR7, SR_CgaCtaId ;  /* 0x00000000000779c3 */ /* 0x000e220000008800 */
[----:B------:R-:W-:Y:S01]  /*1ab0*/  UMOV UR6, 0x400 ;  /* 0x0000040000067882 */ /* 0x000fe20000000000 */
[----:B------:R-:W-:Y:S01]  /*1ac0*/  IMAD.U32 R5, RZ, RZ, UR5 ;  /* 0x00000005ff057e24 */ /* 0x000fe2000f8e00ff */
[----:B------:R-:W-:Y:S01]  /*1ad0*/  SHF.L.U32 R4, R7, 0x1f, RZ ;  /* 0x0000001f07047819 */ /* 0x000fe200000006ff */
[----:B0-----:R-:W-:-:S06]  /*1ae0*/  ULEA UR6, UR7, UR6, 0x18 ;  /* 0x0000000607067291 */ /* 0x001fcc000f8ec03f */
[----:B------:R-:W-:-:S04]  /*1af0*/  IMAD.U32 R6, RZ, RZ, UR6 ;  /* 0x00000006ff067e24 */ /* 0x000fc8000f8e00ff */
[----:B------:R-:W-:-:S04]  /*1b00*/  IMAD R5, R5, 0x8, R6 ;  /* 0x0000000805057824 */ /* 0x000fc800078e0206 */
[----:B------:R0:W1:Y:S01]  /*1b10*/  SYNCS.PHASECHK.TRANS64.TRYWAIT P1, [R5+URZ], R4 ;  /* 0x00000004050075a7 */ /* 0x000062000802017f */
[----:B------:R-:W-:Y:S05]  /*1b20*/  @!P0 BRA `(.L_x_24) ;  /* 0x0000000000048947 */ /* 0x000fea0003800000 */
[----:B------:R-:W-:Y:S01]  /*1b30*/  BPT.TRAP 0x1 ;  /* 0x000000040000795c */ /* 0x000fe20000300000 */
.L_x_24:
[----:B-1----:R-:W-:Y:S05]  /*1b40*/  @P1 BRA `(.L_x_25) ;  /* 0x0000000000081947 */ /* 0x002fea0003800000 */
[----:B------:R-:W1:Y:S02]  /*1b50*/  SYNCS.PHASECHK.TRANS64.TRYWAIT P1, [R5+URZ], R4 ;  /* 0x00000004050075a7 */ /* 0x000e64000802017f */
[----:B-1----:R-:W-:Y:S05]  /*1b60*/  @!P1 BRA `(.L_x_26) ;  /* 0x0000006000949947 */ /* 0x002fea0003800000 */
.L_x_25:
[----:B------:R-:W-:Y:S01]  /*1b70*/  ULEA UR6, UR5, UR45, 0xa ;  /* 0x0000002d05067291 */ /* 0x000fe2000f8e503f */
[----:B------:R-:W-:Y:S01]  /*1b80*/  WARPGROUP.ARRIVE ;  /* 0x00000000000079c5 */ /* 0x000fe20000000000 */
[----:B------:R-:W-:Y:S01]  /*1b90*/  ULEA UR7, UR5, UR4, 0xa ;  /* 0x0000000405077291 */ /* 0x000fe2000f8e503f */
[----:B------:R-:W-:Y:S01]  /*1ba0*/  UMOV UR9, 0x40000040 ;  /* 0x4000004000097882 */ /* 0x000fe20000000000 */
[----:B------:R-:W-:-:S03]  /*1bb0*/  UMOV UR11, 0x40000040 ;  /* 0x40000040000b7882 */ /* 0x000fc60000000000 */
[----:B------:R-:W-:Y:S02]  /*1bc0*/  UMOV UR8, UR6 ;  /* 0x0000000600087c82 */ /* 0x000fe40008000000 */
[----:B------:R-:W-:Y:S02]  /*1bd0*/  UMOV UR10, UR7 ;  /* 0x00000007000a7c82 */ /* 0x000fe40008000000 */
[----:B------:R-:W-:Y:S01]  /*1be0*/  HGMMA.64x128x16.F32 R24, gdesc[UR8], R24, gsb0 ;  /* 0x01e00000081879f0 */ /* 0x000fe20008000818 */
[----:B------:R-:W-:Y:S02]  /*1bf0*/  UIADD3 UR8, UR6, 0x2, URZ ;  /* 0x0000000206087890 */ /* 0x000fe4000fffe03f */
[----:B------:R-:W-:Y:S01]  /*1c00*/  UIADD3 UR10, UR7, 0x2, URZ ;  /* 0x00000002070a7890 */ /* 0x000fe2000fffe03f */
[----:B------:R-:W-:Y:S01]  /*1c10*/  UMOV UR9, 0x40000040 ;  /* 0x4000004000097882 */ /* 0x000fe20000000000 */
[----:B------:R-:W-:Y:S01]  /*1c20*/  UMOV UR11, 0x40000040 ;  /* 0x40000040000b7882 */ /* 0x000fe20000000000 */
[----:B------:R-:W-:-:S02]  /*1c30*/  WARPGROUP.DEPBAR.LE gsb0, 0x0 ;  /* 0x00008000000079c5 */ /* 0x000fc40000010000 */
        /* <DEDUP_REMOVED lines=18> */
[----:B------:R-:W-:Y:S01]  /*1d60*/  BPT.TRAP 0x1 ;  /* 0x000000040000795c */ /* 0x000fe20000300000 */
.L_x_27:
[----:B------:R-:W-:-:S13]  /*1d70*/  ISETP.NE.AND P1, PT, R22, RZ, PT ;  /* 0x000000ff1600720c */ /* 0x000fda0003f25270 */
[----:B01----:R-:W-:-:S04]  /*1d80*/  @P1 IMAD R4, R3, 0x8, R6 ;  /* 0x0000000803041824 */ /* 0x003fc800078e0206 */
[----:B------:R-:W-:-:S05]  /*1d90*/  @P1 VIADD R4, R4, 0x20 ;  /* 0x0000002004041836 */ /* 0x000fca0000000000 */
[----:B------:R-:W-:-:S04]  /*1da0*/  @P1 PRMT R4, R19, 0x654, R4 ;  /* 0x0000065413041816 */ /* 0x000fc80000000004 */
[----:B------:R0:W-:Y:S01]  /*1db0*/  @P1 SYNCS.ARRIVE.TRANS64.RED.A1T0 RZ, [R4+URZ], RZ ;  /* 0x000000ff04ff19a7 */ /* 0x0001e2000810043f */
[----:B------:R-:W-:-:S13]  /*1dc0*/  ISETP.GT.U32.AND P1, PT, R18, 0x1, PT ;  /* 0x000000011200780c */ /* 0x000fda0003f24070 */
[----:B0-----:R-:W-:Y:S05]  /*1dd0*/  @P1 BRA `(.L_x_28) ;  /* 0x0000000000041947 */ /* 0x001fea0003800000 */
[----:B------:R-:W-:Y:S01]  /*1de0*/  BPT.TRAP 0x1 ;  /* 0x000000040000795c */ /* 0x000fe20000300000 */
.L_x_28:
[----:B------:R-:W-:Y:S01]  /*1df0*/  UIADD3 UR5, UR5, 0x1, URZ ;  /* 0x0000000105057890 */ /* 0x000fe2000fffe03f */
[C---:B------:R-:W-:Y:S01]  /*1e00*/  ISETP.GT.AND P2, PT, R0.reuse, 0x1, PT ;  /* 0x000000010000780c */ /* 0x040fe20003f44270 */
[----:B------:R-:W-:Y:S02]  /*1e10*/  VIADD R3, R3, 0x1 ;  /* 0x0000000103037836 */ /* 0x000fe40000000000 */
[----:B------:R-:W-:Y:S01]  /*1e20*/  UISETP.NE.AND UP0, UPT, UR5, 0x4, UPT ;  /* 0x000000040500788c */ /* 0x000fe2000bf05270 */
[----:B------:R-:W-:Y:S02]  /*1e30*/  VIADD R0, R0, 0xffffffff ;  /* 0xffffffff00007836 */ /* 0x000fe40000000000 */
[C---:B------:R-:W-:Y:S01]  /*1e40*/  ISETP.NE.AND P1, PT, R3.reuse, 0x4, PT ;  /* 0x000000040300780c */ /* 0x040fe20003f25270 */
[----:B------:R-:W-:Y:S02]  /*1e50*/  USEL UR6, URZ, 0x1, UP0 ;  /* 0x000000013f067887 */ /* 0x000fe40008000000 */
[----:B------:R-:W-:Y:S01]  /*1e60*/  USEL UR5, UR5, URZ, UP0 ;  /* 0x0000003f05057287 */ /* 0x000fe20008000000 */
[----:B------:R-:W-:-:S03]  /*1e70*/  SEL R3, R3, RZ, P1 ;  /* 0x000000ff03037207 */ /* 0x000fc60000800000 */
[----:B------:R-:W-:Y:S01]  /*1e80*/  LOP3.LUT R7, R7, UR6, RZ, 0x3c, !PT ;  /* 0x0000000607077c12 */ /* 0x000fe2000f8e3cff */
[----:B------:R-:W-:Y:S07]  /*1e90*/  @P2 BRA `(.L_x_29) ;  /* 0xfffffff800f82947 */ /* 0x000fee000383ffff */
.L_x_22:
[----:B01----:R-:W0:Y:S02]  /*1ea0*/  LDC R0, c[0x0][0x28c] ;  /* 0x0000a300ff007b82 */ /* 0x003e240000000800 */
[----:B0-----:R-:W-:-:S13]  /*1eb0*/  ISETP.GE.AND P1, PT, R0, 0x1, PT ;  /* 0x000000010000780c */ /* 0x001fda0003f26270 */
[----:B------:R-:W-:Y:S05]  /*1ec0*/  @!P1 BRA `(.L_x_30) ;  /* 0x0000000000389947 */ /* 0x000fea0003800000 */
[----:B------:R-:W-:Y:S05]  /*1ed0*/  @!P0 BRA `(.L_x_31) ;  /* 0x0000000000048947 */ /* 0x000fea0003800000 */
[----:B------:R-:W-:Y:S01]  /*1ee0*/  BPT.TRAP 0x1 ;  /* 0x000000040000795c */ /* 0x000fe20000300000 */
.L_x_31:
[----:B------:R-:W-:-:S13]  /*1ef0*/  ISETP.NE.AND P0, PT, R22, RZ, PT ;  /* 0x000000ff1600720c */ /* 0x000fda0003f05270 */
[----:B------:R-:W-:-:S05]  /*1f00*/  VOTEU.ANY UP0, P0 ;  /* 0x00000000003f7886 */ /* 0x000fca0000000100 */
[----:B------:R-:W-:-:S06]  /*1f10*/  @UP0 UIADD3 UR4, UR44, UR41, URZ ;  /* 0x000000292c040290 */ /* 0x000fcc000fffe03f */
[----:B------:R-:W-:-:S04]  /*1f20*/  IMAD.U32 R0, RZ, RZ, UR4 ;  /* 0x00000004ff007e24 */ /* 0x000fc8000f8e00ff */
[----:B------:R-:W-:-:S05]  /*1f30*/  @P0 IMAD.SHL.U32 R0, R0, 0x8, RZ ;  /* 0x0000000800000824 */ /* 0x000fca00078e00ff */
[----:B------:R-:W-:-:S04]  /*1f40*/  @P0 LOP3.LUT R0, R0, 0x18, RZ, 0xc0, !PT ;  /* 0x0000001800000812 */ /* 0x000fc800078ec0ff */
[----:B------:R-:W-:-:S04]  /*1f50*/  @P0 IADD3 R0, R6, 0x20, R0 ;  /* 0x0000002006000810 */ /* 0x000fc80007ffe000 */
[----:B------:R-:W-:-:S04]  /*1f60*/  @P0 PRMT R0, R19, 0x654, R0 ;  /* 0x0000065413000816 */ /* 0x000fc80000000000 */
[----:B------:R0:W-:Y:S01]  /*1f70*/  @P0 SYNCS.ARRIVE.TRANS64.RED.A1T0 RZ, [R0+URZ], RZ ;  /* 0x000000ff00ff09a7 */ /* 0x0001e2000810043f */
[----:B------:R-:W-:-:S13]  /*1f80*/  ISETP.GT.U32.AND P0, PT, R18, 0x1, PT ;  /* 0x000000011200780c */ /* 0x000fda0003f04070 */
[----:B0-----:R-:W-:Y:S05]  /*1f90*/  @P0 BRA `(.L_x_30) ;  /* 0x0000000000040947 */ /* 0x001fea0003800000 */
[----:B------:R-:W-:Y:S01]  /*1fa0*/  BPT.TRAP 0x1 ;  /* 0x000000040000795c */ /* 0x000fe20000300000 */
.L_x_30:
[----:B------:R-:W-:Y:S01]  /*1fb0*/  IMAD.SHL.U32 R100, R100, 0x80, RZ ;  /* 0x0000008064647824 */ /* 0x000fe200078e00ff */
[----:B------:R-:W-:Y:S01]  /*1fc0*/  ULDC UR6, c[0x0][0x288] ;  /* 0x0000a20000067ab9 */ /* 0x000fe20000000800 */
[----:B------:R-:W-:Y:S01]  /*1fd0*/  SHF.R.S32.HI R11, RZ, 0x1f, R101 ;  /* 0x0000001fff0b7819 */ /* 0x000fe20000011465 */
[C---:B------:R-:W-:Y:S01]  /*1fe0*/  IMAD.SHL.U32 R6, R103.reuse, 0x80, RZ ;  /* 0x0000008067067824 */ /* 0x040fe200078e00ff */
[----:B------:R-:W-:Y:S01]  /*1ff0*/  ULDC.64 UR4, c[0x0][0x5d0] ;  /* 0x0001740000047ab9 */ /* 0x000fe20000000a00 */
[C---:B------:R-:W-:Y:S01]  /*2000*/  LOP3.LUT R8, R100.reuse, 0x6, R95, 0xf8, !PT ;  /* 0x0000000664087812 */ /* 0x040fe200078ef85f */
[----:B------:R-:W-:Y:S01]  /*2010*/  IMAD.WIDE R104, R103, 0x80, R88 ;  /* 0x0000008067687825 */ /* 0x000fe200078e0258 */
[----:B------:R-:W-:Y:S01]  /*2020*/  ISETP.GE.AND P0, PT, R100, UR6, PT ;  /* 0x0000000664007c0c */ /* 0x000fe2000bf06270 */
[----:B------:R-:W-:Y:S01]  /*2030*/  ULDC UR6, c[0x0][0x284] ;  /* 0x0000a10000067ab9 */ /* 0x000fe20000000800 */
[----:B------:R-:W-:Y:S01]  /*2040*/  SHF.R.S32.HI R9, RZ, 0x1f, R8 ;  /* 0x0000001fff097819 */ /* 0x000fe20000011408 */
[----:B------:R-:W-:Y:S01]  /*2050*/  IMAD R0, R11, UR4, RZ ;  /* 0x000000040b007c24 */ /* 0x000fe2000f8e02ff */
[----:B------:R-:W-:-:S03]  /*2060*/  ISETP.GE.OR P0, PT, R6, UR6, P0 ;  /* 0x0000000606007c0c */ /* 0x000fc60008706670 */
[C---:B------:R-:W-:Y:S02]  /*2070*/  IMAD R3, R101.reuse, UR5, R0 ;  /* 0x0000000565037c24 */ /* 0x040fe4000f8e0200 */
[----:B------:R-:W-:Y:S01]  /*2080*/  IMAD.WIDE.U32 R4, R101, UR4, R8 ;  /* 0x0000000465047c25 */ /* 0x000fe2000f8e0008 */
[----:B------:R-:W-:-:S03]  /*2090*/  ULDC.64 UR4, c[0x0][0x5c8] ;  /* 0x0001720000047ab9 */ /* 0x000fc60000000a00 */
[----:B------:R-:W-:Y:S02]  /*20a0*/  IMAD R7, R105, UR4, RZ ;  /* 0x0000000469077c24 */ /* 0x000fe4000f8e02ff */
[----:B------:R-:W-:Y:S02]  /*20b0*/  IMAD.IADD R5, R5, 0x1, R3 ;  /* 0x0000000105057824 */ /* 0x000fe400078e0203 */
[C---:B------:R-:W-:Y:S02]  /*20c0*/  IMAD R7, R104.reuse, UR5, R7 ;  /* 0x0000000568077c24 */ /* 0x040fe4000f8e0207 */
[----:B------:R-:W-:-:S04]  /*20d0*/  IMAD.WIDE.U32 R106, R104, UR4, R4 ;  /* 0x00000004686a7c25 */ /* 0x000fc8000f8e0004 */
[----:B------:R-:W-:Y:S01]  /*20e0*/  IMAD.MOV.U32 R0, RZ, RZ, -0x1 ;  /* 0xffffffffff007424 */ /* 0x000fe200078e00ff */
[----:B------:R-:W-:Y:S06]  /*20f0*/  @P0 BRA `(.L_x_32) ;  /* 0x00000040001c0947 */ /* 0x000fec0003800000 */
[----:B-----5:R-:W-:Y:S01]  /*2100*/  FSETP.NEU.AND P0, PT, R90, RZ, PT ;  /* 0x000000ff5a00720b */ /* 0x020fe20003f0d000 */
[----:B------:R-:W-:Y:S01]  /*2110*/  IMAD.IADD R4, R94, 0x1, -R100 ;  /* 0x000000015e047824 */ /* 0x000fe200078e0a64 */
[----:B------:R-:W-:Y:S01]  /*2120*/  BSSY B0, `(.L_x_32) ;  /* 0x0000404000007945 */ /* 0x000fe20003800000 */
[----:B------:R-:W-:Y:S02]  /*2130*/  IMAD.IADD R3, R99, 0x1, -R6 ;  /* 0x0000000163037824 */ /* 0x000fe400078e0a06 */
[----:B------:R-:W-:Y:S01]  /*2140*/  IMAD.IADD R103, R107, 0x1, R7 ;  /* 0x000000016b677824 */ /* 0x000fe200078e0207 */
[----:B------:R-:W-:-:S04]  /*2150*/  ISETP.GT.AND P2, PT, R4, RZ, PT ;  /* 0x000000ff0400720c */ /* 0x000fc80003f44270 */
[----:B------:R-:W-:-:S03]  /*2160*/  ISETP.GT.AND P1, PT, R3, RZ, P2 ;  /* 0x000000ff0300720c */ /* 0x000fc60001724270 */
[----:B------:R-:W-:Y:S10]  /*2170*/  @!P0 BRA `(.L_x_33) ;  /* 0x0000002c00288947 */ /* 0x000ff40003800000 */
[----:B------:R-:W0:Y:S01]  /*2180*/  LDC.64 R110, c[0x0][0x5b8] ;  /* 0x00016e00ff6e7b82 */ /* 0x000e220000000a00 */
[----:B------:R-:W-:-:S07]  /*2190*/  ULDC.64 UR4, c[0x0][0x5c0] ;  /* 0x0001700000047ab9 */ /* 0x000fce0000000a00 */
[----:B------:R-:W1:Y:S08]  /*21a0*/  LDC.64 R112, c[0x0][0x5b0] ;  /* 0x00016c00ff707b82 */ /* 0x000e700000000a00 */
[----:B------:R-:W2:Y:S01]  /*21b0*/  LDC.64 R114, c[0x0][0x5a8] ;  /* 0x00016a00ff727b82 */ /* 0x000ea20000000a00 */
[-C--:B0-----:R-:W-:Y:S02]  /*21c0*/  IMAD R6, R11, R110.reuse, RZ ;  /* 0x0000006e0b067224 */ /* 0x081fe400078e02ff */
[----:B------:R-:W-:-:S04]  /*21d0*/  IMAD.WIDE.U32 R108, R101, R110, R8 ;  /* 0x0000006e656c7225 */ /* 0x000fc800078e0008 */
[----:B------:R-:W-:Y:S02]  /*21e0*/  IMAD R107, R101, R111, R6 ;  /* 0x0000006f656b7224 */ /* 0x000fe400078e0206 */
[-C--:B-1----:R-:W-:Y:S02]  /*21f0*/  IMAD R5, R105, R112.reuse, RZ ;  /* 0x0000007069057224 */ /* 0x082fe400078e02ff */
[----:B------:R-:W-:Y:S02]  /*2200*/  IMAD.IADD R13, R109, 0x1, R107 ;  /* 0x000000016d0d7824 */ /* 0x000fe400078e026b */
[----:B------:R-:W-:Y:S02]  /*2210*/  IMAD.MOV.U32 R12, RZ, RZ, R108 ;  /* 0x000000ffff0c7224 */ /* 0x000fe400078e006c */
[C---:B------:R-:W-:Y:S02]  /*2220*/  IMAD R111, R104.reuse, R113, R5 ;  /* 0x00000071686f7224 */ /* 0x040fe400078e0205 */
[----:B------:R-:W-:-:S04]  /*2230*/  IMAD.WIDE.U32 R6, R104, R112, R12 ;  /* 0x0000007068067225 */ /* 0x000fc800078e000c */
[----:B------:R-:W-:Y:S01]  /*2240*/  IMAD.IADD R5, R7, 0x1, R111 ;  /* 0x0000000107057824 */ /* 0x000fe200078e026f */
[----:B--2---:R-:W-:-:S04]  /*2250*/  LEA R14, P0, R6, R114, 0x1 ;  /* 0x00000072060e7211 */ /* 0x004fc800078008ff */
[----:B------:R-:W-:-:S05]  /*2260*/  LEA.HI.X R15, R6, R115, R5, 0x1, P0 ;  /* 0x00000073060f7211 */ /* 0x000fca00000f0c05 */
[----:B------:R0:W2:Y:S01]  /*2270*/  @P1 LDG.E.LTC128B.U16 R5, desc[UR38][R14.64] ;  /* 0x000000260e051981 */ /* 0x0000a2000c1e1520 */
[----:B------:R-:W-:Y:S01]  /*2280*/  LEA R10, P0, R106, UR4, 0x1 ;  /* 0x000000046a0a7c11 */ /* 0x000fe2000f8008ff */
[----:B------:R-:W-:Y:S01]  /*2290*/  IMAD.WIDE.U32 R6, R104, R112, R8 ;  /* 0x0000007068067225 */ /* 0x000fe200078e0008 */
[----:B------:R-:W-:Y:S03]  /*22a0*/  BSSY B1, `(.L_x_34) ;  /* 0x0000012000017945 */ /* 0x000fe60003800000 */
[----:B------:R-:W-:Y:S02]  /*22b0*/  IMAD.IADD R7, R111, 0x1, R7 ;  /* 0x000000016f077824 */ /* 0x000fe400078e0207 */
[----:B------:R-:W-:Y:S01]  /*22c0*/  IMAD.WIDE.U32 R20, R101, R110, R6 ;  /* 0x0000006e65147225 */ /* 0x000fe200078e0006 */
[----:B0-----:R-:W-:-:S03]  /*22d0*/  SHF.L.U64.HI R15, R112, 0x3, R113 ;  /* 0x00000003700f7819 */ /* 0x001fc60000010271 */
[----:B------:R-:W-:Y:S01]  /*22e0*/  IMAD.IADD R7, R107, 0x1, R21 ;  /* 0x000000016b077824 */ /* 0x000fe200078e0215 */
[----:B------:R-:W-:Y:S01]  /*22f0*/  LEA R6, P4, R20, R114, 0x1 ;  /* 0x0000007214067211 */ /* 0x000fe200078808ff */
[----:B------:R-:W-:-:S03]  /*2300*/  IMAD.SHL.U32 R14, R112, 0x8, RZ ;  /* 0x00000008700e7824 */ /* 0x000fc600078e00ff */
[----:B------:R-:W-:Y:S01]  /*2310*/  LEA.HI.X R7, R20, R115, R7, 0x1, P4 ;  /* 0x0000007314077211 */ /* 0x000fe200020f0c07 */
[----:B--2---:R-:W-:-:S05]  /*2320*/  HADD2.F32 R11, -RZ, R5.H0_H0 ;  /* 0x20000005ff0b7230 */ /* 0x004fca0000004100 */
[----:B------:R-:W-:-:S04]  /*2330*/  FMUL R11, R11, R90 ;  /* 0x0000005a0b0b7220 */ /* 0x000fc80000400000 */
[----:B------:R-:W-:Y:S01]  /*2340*/  FFMA R24, R24, R23, R11 ;  /* 0x0000001718187223 */ /* 0x000fe2000000000b */
[----:B------:R-:W-:Y:S02]  /*2350*/  LEA.HI.X R11, R106, UR5, R103, 0x1, P0 ;  /* 0x000000056a0b7c11 */ /* 0x000fe400080f0c67 */
[----:B------:R-:W-:Y:S02]  /*2360*/  ISETP.GT.AND P0, PT, R4, 0x1, PT ;  /* 0x000000010400780c */ /* 0x000fe40003f04270 */
[----:B------:R-:W-:Y:S02]  /*2370*/  F2FP.F16.F32.PACK_AB R24, RZ, R24 ;  /* 0x00000018ff18723e */ /* 0x000fe400000000ff */
[----:B------:R-:W-:-:S03]  /*2380*/  ISETP.GT.AND P3, PT, R3, RZ, P0 ;  /* 0x000000ff0300720c */ /* 0x000fc60000764270 */
[----:B------:R0:W-:Y:S10]  /*2390*/  @P1 STG.E.U16 desc[UR38][R10.64], R24 ;  /* 0x000000180a001986 */ /* 0x0001f4000c101526 */
[----:B------:R-:W-:Y:S05]  /*23a0*/  @!P3 BRA `(.L_x_35) ;  /* 0x000000000004b947 */ /* 0x000fea0003800000 */
[----:B------:R1:W5:Y:S02]  /*23b0*/  LDG.E.LTC128B.U16 R5, desc[UR38][R6.64+0x2] ;  /* 0x0000022606057981 */ /* 0x000364000c1e1520 */
.L_x_35:
[----:B------:R-:W-:Y:S05]  /*23c0*/  BSYNC B1 ;  /* 0x0000000000017941 */ /* 0x000fea0003800000 */
.L_x_34:
[----:B-----5:R-:W-:Y:S01]  /*23d0*/  HADD2.F32 R103, -RZ, R5.H0_H0 ;  /* 0x20000005ff677230 */ /* 0x020fe20000004100 */
[----:B------:R-:W-:Y:S01]  /*23e0*/  ISETP.GT.AND P2, PT, R3, 0x8, P2 ;  /* 0x000000080300780c */ /* 0x000fe20001744270 */
[----:B------:R-:W-:Y:S01]  /*23f0*/  IMAD.WIDE.U32 R20, R104, R112, R14 ;  /* 0x0000007068147225 */ /* 0x000fe200078e000e */
[----:B0-----:R-:W-:-:S03]  /*2400*/  PRMT R24, R5, 0x7610, R24 ;  /* 0x0000761005187816 */ /* 0x001fc60000000018 */
[----:B------:R-:W-:Y:S01]  /*2410*/  FMUL R12, R103, R90 ;  /* 0x0000005a670c7220 */ /* 0x000fe20000400000 */
[----:B------:R-:W-:Y:S01]  /*2420*/  IMAD.IADD R111, R111, 0x1, R21 ;  /* 0x000000016f6f7824 */ /* 0x000fe200078e0215 */
[----:B------:R-:W-:Y:S02]  /*2430*/  IADD3 R108, P1, R108, R20, RZ ;  /* 0x000000146c6c7210 */ /* 0x000fe40007f3e0ff */
[----:B------:R-:W-:-:S03]  /*2440*/  FFMA R12, R25, R23, R12 ;  /* 0x00000017190c7223 */ /* 0x000fc6000000000c */
[----:B------:R-:W-:Y:S01]  /*2450*/  IMAD.X R13, R111, 0x1, R13, P1 ;  /* 0x000000016f0d7824 */ /* 0x000fe200008e060d */
[C---:B------:R-:W-:Y:S02]  /*2460*/  LEA R14, P1, R108.reuse, R114, 0x1 ;  /* 0x000000726c0e7211 */ /* 0x040fe400078208ff */
[----:B------:R-:W-:Y:S02]  /*2470*/  F2FP.F16.F32.PACK_AB R12, RZ, R12 ;  /* 0x0000000cff0c723e */ /* 0x000fe400000000ff */
[----:B------:R-:W-:Y:S02]  /*2480*/  LEA.HI.X R15, R108, R115, R13, 0x1, P1 ;  /* 0x000000736c0f7211 */ /* 0x000fe400008f0c0d */
[----:B------:R-:W-:-:S05]  /*2490*/  PRMT R21, R12, 0x7610, R21 ;  /* 0x000076100c157816 */ /* 0x000fca0000000015 */
[----:B------:R0:W-:Y:S04]  /*24a0*/  @P3 STG.E.U16 desc[UR38][R10.64+0x2], R21 ;  /* 0x000002150a003986 */ /* 0x0001e8000c101526 */
[----:B------:R-:W2:Y:S01]  /*24b0*/  @P2 LDG.E.LTC128B.U16 R24, desc[UR38][R14.64] ;  /* 0x000000260e182981 */ /* 0x000ea2000c1e1520 */
[----:B------:R-:W-:Y:S01]  /*24c0*/  IADD3 R20, P1, R8, R20, RZ ;  /* 0x0000001408147210 */ /* 0x000fe20007f3e0ff */
[----:B------:R-:W-:Y:S01]  /*24d0*/  BSSY B1, `(.L_x_36) ;  /* 0x0000011000017945 */ /* 0x000fe20003800000 */
[----:B------:R-:W-:Y:S02]  /*24e0*/  SHF.L.U64.HI R13, R91, 0x1, R92 ;  /* 0x000000015b0d7819 */ /* 0x000fe4000001025c */
[----:B------:R-:W-:Y:S01]  /*24f0*/  ISETP.GT.AND P0, PT, R3, 0x8, P0 ;  /* 0x000000080300780c */ /* 0x000fe20000704270 */
[----:B0-----:R-:W-:Y:S01]  /*2500*/  IMAD.X R21, R9, 0x1, R111, P1 ;  /* 0x0000000109157824 */ /* 0x001fe200008e066f */
[----:B------:R-:W-:Y:S01]  /*2510*/  LEA R12, P1, R91, R10, 0x1 ;  /* 0x0000000a5b0c7211 */ /* 0x000fe200078208ff */
[----:B------:R-:W-:-:S04]  /*2520*/  IMAD.WIDE.U32 R20, R101, R110, R20 ;  /* 0x0000006e65147225 */ /* 0x000fc800078e0014 */
[----:B------:R-:W-:Y:S01]  /*2530*/  IMAD.X R13, R13, 0x1, R11, P1 ;  /* 0x000000010d0d7824 */ /* 0x000fe200008e060b */
[----:B------:R-:W-:Y:S01]  /*2540*/  LEA R8, P3, R20, R114, 0x1 ;  /* 0x0000007214087211 */ /* 0x000fe200078608ff */
[----:B------:R-:W-:-:S05]  /*2550*/  IMAD.IADD R9, R107, 0x1, R21 ;  /* 0x000000016b097824 */ /* 0x000fca00078e0215 */
[----:B------:R-:W-:Y:S01]  /*2560*/  LEA.HI.X R9, R20, R115, R9, 0x1, P3 ;  /* 0x0000007314097211 */ /* 0x000fe200018f0c09 */
[----:B--2---:R-:W-:-:S05]  /*2570*/  HADD2.F32 R5, -RZ, R24.H0_H0 ;  /* 0x20000018ff057230 */ /* 0x004fca0000004100 */
[----:B------:R-:W-:-:S04]  /*2580*/  FMUL R5, R5, R90 ;  /* 0x0000005a05057220 */ /* 0x000fc80000400000 */
[----:B------:R-:W-:-:S05]  /*2590*/  FFMA R5, R26, R23, R5 ;  /* 0x000000171a057223 */ /* 0x000fca0000000005 */
[----:B------:R-:W-:-:S05]  /*25a0*/  F2FP.F16.F32.PACK_AB R5, RZ, R5 ;  /* 0x00000005ff05723e */ /* 0x000fca00000000ff */
[----:B------:R0:W-:Y:S01]  /*25b0*/  @P2 STG.E.U16 desc[UR38][R12.64], R5 ;  /* 0x000000050c002986 */ /* 0x0001e2000c101526 */
[----:B------:R-:W-:Y:S05]  /*25c0*/  @!P0 BRA `(.L_x_37) ;  /* 0x0000000000048947 */ /* 0x000fea0003800000 */
[----:B------:R2:W5:Y:S02]  /*25d0*/  LDG.E.LTC128B.U16 R24, desc[UR38][R8.64+0x2] ;  /* 0x0000022608187981 */ /* 0x000564000c1e1520 */
.L_x_37:
[----:B------:R-:W-:Y:S05]  /*25e0*/  BSYNC B1 ;  /* 0x0000000000017941 */ /* 0x000fea0003800000 */
.L_x_36:
[----:B0----5:R-:W-:Y:S01]  /*25f0*/  HADD2.F32 R5, -RZ, R24.H0_H0 ;  /* 0x20000018ff057230 */ /* 0x021fe20000004100 */
[----:B------:R-:W-:Y:S01]  /*2600*/  ISETP.GT.AND P1, PT, R4, 0x8, PT ;  /* 0x000000080400780c */ /* 0x000fe20003f24270 */
[----:B------:R-:W-:Y:S03]  /*2610*/  BSSY B1, `(.L_x_38) ;  /* 0x0000008000017945 */ /* 0x000fe60003800000 */
[----:B------:R-:W-:Y:S01]  /*2620*/  FMUL R14, R5, R90 ;  /* 0x0000005a050e7220 */ /* 0x000fe20000400000 */
[----:B------:R-:W-:-:S03]  /*2630*/  ISETP.GT.AND P2, PT, R3, RZ, P1 ;  /* 0x000000ff0300720c */ /* 0x000fc60000f44270 */
[----:B------:R-:W-:-:S05]  /*2640*/  FFMA R14, R27, R23, R14 ;  /* 0x000000171b0e7223 */ /* 0x000fca000000000e */
[----:B------:R-:W-:-:S05]  /*2650*/  F2FP.F16.F32.PACK_AB R14, RZ, R14 ;  /* 0x0000000eff0e723e */ /* 0x000fca00000000ff */
[----:B------:R0:W-:Y:S01]  /*2660*/  @P0 STG.E.U16 desc[UR38][R12.64+0x2], R14 ;  /* 0x0000020e0c000986 */ /* 0x0001e2000c101526 */
[----:B------:R-:W-:Y:S05]  /*2670*/  @!P2 BRA `(.L_x_39) ;  /* 0x000000000004a947 */ /* 0x000fea0003800000 */
[----:B------:R3:W5:Y:S02]  /*2680*/  LDG.E.LTC128B.U16 R24, desc[UR38][R6.64+0x10] ;  /* 0x0000102606187981 */ /* 0x000764000c1e1520 */
.L_x_39:
[----:B------:R-:W-:Y:S05]  /*2690*/  BSYNC B1 ;  /* 0x0000000000017941 */ /* 0x000fea0003800000 */
.L_x_38:
[----:B-----5:R-:W-:Y:S01]  /*26a0*/  HADD2.F32 R5, -RZ, R24.H0_H0 ;  /* 0x20000018ff057230 */ /* 0x020fe20000004100 */
        /* <DEDUP_REMOVED lines=9> */
.L_x_41:
[----:B------:R-:W-:Y:S05]  /*2740*/  BSYNC B1 ;  /* 0x0000000000017941 */ /* 0x000fea0003800000 */
.L_x_40:
[----:B----45:R-:W-:Y:S01]  /*2750*/  HADD2.F32 R5, -RZ, R24.H0_H0 ;  /* 0x20000018ff057230 */ /* 0x030fe20000004100 */
[----:B------:R-:W-:Y:S01]  /*2760*/  ISETP.GT.AND P1, PT, R3, 0x8, P1 ;  /* 0x000000080300780c */ /* 0x000fe20000f24270 */
[----:B------:R-:W-:Y:S03]  /*2770*/  BSSY B1, `(.L_x_42) ;  /* 0x0000007000017945 */ /* 0x000fe60003800000 */
[----:B0-----:R-:W-:-:S04]  /*2780*/  FMUL R14, R5, R90 ;  /* 0x0000005a050e7220 */ /* 0x001fc80000400000 */
[----:B------:R-:W-:-:S05]  /*2790*/  FFMA R14, R29, R23, R14 ;  /* 0x000000171d0e7223 */ /* 0x000fca000000000e */
[----:B------:R-:W-:-:S05]  /*27a0*/  F2FP.F16.F32.PACK_AB R14, RZ, R14 ;  /* 0x0000000eff0e723e */ /* 0x000fca00000000ff */
[----:B------:R0:W-:Y:S01]  /*27b0*/  @P3 STG.E.U16 desc[UR38][R10.64+0x12], R14 ;  /* 0x0000120e0a003986 */ /* 0x0001e2000c101526 */
[----:B------:R-:W-:Y:S05]  /*27c0*/  @!P1 BRA `(.L_x_43) ;  /* 0x0000000000049947 */ /* 0x000fea0003800000 */
[----:B------:R4:W5:Y:S02]  /*27d0*/  LDG.E.LTC128B.U16 R24, desc[UR38][R8.64+0x10] ;  /* 0x0000102608187981 */ /* 0x000964000c1e1520 */
.L_x_43:
[----:B------:R-:W-:Y:S05]  /*27e0*/  BSYNC B1 ;  /* 0x0000000000017941 */ /* 0x000fea0003800000 */
.L_x_42:
[----:B-----5:R-:W-:Y:S01]  /*27f0*/  HADD2.F32 R5, -RZ, R24.H0_H0 ;  /* 0x20000018ff057230 */ /* 0x020fe20000004100 */
[----:B------:R-:W-:Y:S01]  /*2800*/  ISETP.GT.AND P0, PT, R3, 0x8, P0 ;  /* 0x000000080300780c */ /* 0x000fe20000704270 */
[----:B------:R-:W-:Y:S03]  /*2810*/  BSSY B1, `(.L_x_44) ;  /* 0x0000007000017945 */ /* 0x000fe60003800000 */
[----:B------:R-:W-:-:S04]  /*2820*/  FMUL R5, R5, R90 ;  /* 0x0000005a05057220 */ /* 0x000fc80000400000 */
[----:B------:R-:W-:-:S05]  /*2830*/  FFMA R5, R30, R23, R5 ;  /* 0x000000171e057223 */ /* 0x000fca0000000005 */
[----:B------:R-:W-:-:S05]  /*2840*/  F2FP.F16.F32.PACK_AB R5, RZ, R5 ;  /* 0x00000005ff05723e */ /* 0x000fca00000000ff */
[----:B------:R0:W-:Y:S01]  /*2850*/  @P1 STG.E.U16 desc[UR38][R12.64+0x10], R5 ;  /* 0x000010050c001986 */ /* 0x0001e2000c101526 */
[----:B------:R-:W-:Y:S05]  /*2860*/  @!P0 BRA `(.L_x_45) ;  /* 0x0000000000048947 */ /* 0x000fea0003800000 */
[----:B------:R0:W5:Y:S02]  /*2870*/  LDG.E.LTC128B.U16 R24, desc[UR38][R8.64+0x12] ;  /* 0x0000122608187981 */ /* 0x000164000c1e1520 */
.L_x_45:
[----:B------:R-:W-:Y:S05]  /*2880*/  BSYNC B1 ;  /* 0x0000000000017941 */ /* 0x000fea0003800000 */
.L_x_44:
        /* <DEDUP_REMOVED lines=10> */
.L_x_47:
[----:B------:R-:W-:Y:S05]  /*2930*/  BSYNC B1 ;  /* 0x0000000000017941 */ /* 0x000fea0003800000 */
.L_x_46:
        /* <DEDUP_REMOVED lines=10> */
.L_x_49:
[----:B------:R-:W-:Y:S05]  /*29e0*/  BSYNC B1 ;  /* 0x0000000000017941 */ /* 0x000fea0003800000 */
.L_x_48:
[----:B0----5:R-:W-:Y:S01]  /*29f0*/  HADD2.F32 R5, -RZ, R24.H0_H0 ;  /* 0x20000018ff057230 */ /* 0x021fe20000004100 */
        /* <DEDUP_REMOVED lines=8> */
.L_x_51:
[----:B------:R-:W-:Y:S05]  /*2a80*/  BSYNC B1 ;  /* 0x0000000000017941 */ /* 0x000fea0003800000 */
.L_x_50:
        /* <DEDUP_REMOVED lines=9> */
.L_x_53:
[----:B------:R-:W-:Y:S05]  /*2b20*/  BSYNC B1 ;  /* 0x0000000000017941 */ /* 0x000fea0003800000 */
.L_x_52:
        /* <DEDUP_REMOVED lines=10> */
.L_x_55:
[----:B------:R-:W-:Y:S05]  /*2bd0*/  BSYNC B1 ;  /* 0x0000000000017941 */ /* 0x000fea0003800000 */
.L_x_54:
        /* <DEDUP_REMOVED lines=10> */
.L_x_57:
[----:B------:R-:W-:Y:S05]  /*2c80*/  BSYNC B1 ;  /* 0x0000000000017941 */ /* 0x000fea0003800000 */
.L_x_56:
        /* <DEDUP_REMOVED lines=9> */
.L_x_59:
[----:B------:R-:W-:Y:S05]  /*2d20*/  BSYNC B1 ;  /* 0x0000000000017941 */ /* 0x000fea0003800000 */
.L_x_58:
        /* <DEDUP_REMOVED lines=9> */
.L_x_61:
[----:B------:R-:W-:Y:S05]  /*2dc0*/  BSYNC B1 ;  /* 0x0000000000017941 */ /* 0x000fea0003800000 */
.L_x_60:
        /* <DEDUP_REMOVED lines=10> */
.L_x_63:
[----:B------:R-:W-:Y:S05]  /*2e70*/  BSYNC B1 ;  /* 0x0000000000017941 */ /* 0x000fea0003800000 */
.L_x_62:
        /* <DEDUP_REMOVED lines=10> */
.L_x_65:
[----:B------:R-:W-:Y:S05]  /*2f20*/  BSYNC B1 ;  /* 0x0000000000017941 */ /* 0x000fea0003800000 */
.L_x_64:
        /* <DEDUP_REMOVED lines=9> */
.L_x_67:
[----:B------:R-:W-:Y:S05]  /*2fc0*/  BSYNC B1 ;  /* 0x0000000000017941 */ /* 0x000fea0003800000 */
.L_x_66:
        /* <DEDUP_REMOVED lines=9> */
.L_x_69:
[----:B------:R-:W-:Y:S05]  /*3060*/  BSYNC B1 ;  /* 0x0000000000017941 */ /* 0x000fea0003800000 */
.L_x_68:
        /* <DEDUP_REMOVED lines=10> */
.L_x_71:
[----:B------:R-:W-:Y:S05]  /*3110*/  BSYNC B1 ;  /* 0x0000000000017941 */ /* 0x000fea0003800000 */
.L_x_70:
        /* <DEDUP_REMOVED lines=10> */
.L_x_73:
[----:B------:R-:W-:Y:S05]  /*31c0*/  BSYNC B1 ;  /* 0x0000000000017941 */ /* 0x000fea0003800000 */
.L_x_72:
        /* <DEDUP_REMOVED lines=9> */
.L_x_75:
[----:B------:R-:W-:Y:S05]  /*3260*/  BSYNC B1 ;  /* 0x0000000000017941 */ /* 0x000fea0003800000 */
.L_x_74:
        /* <DEDUP_REMOVED lines=9> */
.L_x_77:
[----:B------:R-:W-:Y:S05]  /*3300*/  BSYNC B1 ;  /* 0x0000000000017941 */ /* 0x000fea0003800000 */
.L_x_76:
        /* <DEDUP_REMOVED lines=10> */
.L_x_79:
[----:B------:R-:W-:Y:S05]  /*33b0*/  BSYNC B1 ;  /* 0x0000000000017941 */ /* 0x000fea0003800000 */
.L_x_78:
        /* <DEDUP_REMOVED lines=10> */
.L_x_81:
[----:B------:R-:W-:Y:S05]  /*3460*/  BSYNC B1 ;  /* 0x0000000000017941 */ /* 0x000fea0003800000 */
.L_x_80:
        /* <DEDUP_REMOVED lines=9> */
.L_x_83:
[----:B------:R-:W-:Y:S05]  /*3500*/  BSYNC B1 ;  /* 0x0000000000017941 */ /* 0x000fea0003800000 */
.L_x_82:
        /* <DEDUP_REMOVED lines=9> */
.L_x_85:
[----:B------:R-:W-:Y:S05]  /*35a0*/  BSYNC B1 ;  /* 0x0000000000017941 */ /* 0x000fea0003800000 */
.L_x_84:
        /* <DEDUP_REMOVED lines=10> */
.L_x_87:
[----:B------:R-:W-:Y:S05]  /*3650*/  BSYNC B1 ;  /* 0x0000000000017941 */ /* 0x000fea0003800000 */
.L_x_86:
        /* <DEDUP_REMOVED lines=10> */
.L_x_89:
[----:B------:R-:W-:Y:S05]  /*3700*/  BSYNC B1 ;  /* 0x0000000000017941 */ /* 0x000fea0003800000 */
.L_x_88:
        /* <DEDUP_REMOVED lines=9> */
.L_x_91:
[----:B------:R-:W-:Y:S05]  /*37a0*/  BSYNC B1 ;  /* 0x0000000000017941 */ /* 0x000fea0003800000 */
.L_x_90:
        /* <DEDUP_REMOVED lines=9> */
.L_x_93:
[----:B------:R-:W-:Y:S05]  /*3840*/  BSYNC B1 ;  /* 0x0000000000017941 */ /* 0x000fea0003800000 */
.L_x_92:
        /* <DEDUP_REMOVED lines=10> */
.L_x_95:
[----:B------:R-:W-:Y:S05]  /*38f0*/  BSYNC B1 ;  /* 0x0000000000017941 */ /* 0x000fea0003800000 */
.L_x_94:
        /* <DEDUP_REMOVED lines=10> */
.L_x_97:
[----:B------:R-:W-:Y:S05]  /*39a0*/  BSYNC B1 ;  /* 0x0000000000017941 */ /* 0x000fea0003800000 */
.L_x_96:
        /* <DEDUP_REMOVED lines=9> */
.L_x_99:
[----:B------:R-:W-:Y:S05]  /*3a40*/  BSYNC B1 ;  /* 0x0000000000017941 */ /* 0x000fea0003800000 */
.L_x_98:
        /* <DEDUP_REMOVED lines=9> */
.L_x_101:
[----:B------:R-:W-:Y:S05]  /*3ae0*/  BSYNC B1 ;  /* 0x0000000000017941 */ /* 0x000fea0003800000 */
.L_x_100:
        /* <DEDUP_REMOVED lines=10> */
.L_x_103:
[----:B------:R-:W-:Y:S05]  /*3b90*/  BSYNC B1 ;  /* 0x0000000000017941 */ /* 0x000fea0003800000 */
.L_x_102:
        /* <DEDUP_REMOVED lines=10> */
.L_x_105:
[----:B------:R-:W-:Y:S05]  /*3c40*/  BSYNC B1 ;  /* 0x0000000000017941 */ /* 0x000fea0003800000 */
.L_x_104:
        /* <DEDUP_REMOVED lines=9> */
.L_x_107:
[----:B------:R-:W-:Y:S05]  /*3ce0*/  BSYNC B1 ;  /* 0x0000000000017941 */ /* 0x000fea0003800000 */
.L_x_106:
        /* <DEDUP_REMOVED lines=9> */
.L_x_109:
[----:B------:R-:W-:Y:S05]  /*3d80*/  BSYNC B1 ;  /* 0x0000000000017941 */ /* 0x000fea0003800000 */
.L_x_108:
        /* <DEDUP_REMOVED lines=10> */
.L_x_111:
[----:B------:R-:W-:Y:S05]  /*3e30*/  BSYNC B1 ;  /* 0x0000000000017941 */ /* 0x000fea0003800000 */
.L_x_110:
        /* <DEDUP_REMOVED lines=10> */
.L_x_113:
[----:B------:R-:W-:Y:S05]  /*3ee0*/  BSYNC B1 ;  /* 0x0000000000017941 */ /* 0x000fea0003800000 */
.L_x_112:
        /* <DEDUP_REMOVED lines=9> */
.L_x_115:
[----:B------:R-:W-:Y:S05]  /*3f80*/  BSYNC B1 ;  /* 0x0000000000017941 */ /* 0x000fea0003800000 */
.L_x_114:
        /* <DEDUP_REMOVED lines=9> */
.L_x_117:
[----:B------:R-:W-:Y:S05]  /*4020*/  BSYNC B1 ;  /* 0x0000000000017941 */ /* 0x000fea0003800000 */
.L_x_116:
        /* <DEDUP_REMOVED lines=10> */
.L_x_119:
[----:B------:R-:W-:Y:S05]  /*40d0*/  BSYNC B1 ;  /* 0x0000000000017941 */ /* 0x000fea0003800000 */
.L_x_118:
        /* <DEDUP_REMOVED lines=10> */
.L_x_121:
[----:B------:R-:W-:Y:S05]  /*4180*/  BSYNC B1 ;  /* 0x0000000000017941 */ /* 0x000fea0003800000 */
.L_x_120:
        /* <DEDUP_REMOVED lines=9> */
.L_x_123:
[----:B------:R-:W-:Y:S05]  /*4220*/  BSYNC B1 ;  /* 0x0000000000017941 */ /* 0x000fea0003800000 */
.L_x_122:
        /* <DEDUP_REMOVED lines=9> */
.L_x_125:
[----:B------:R-:W-:Y:S05]  /*42c0*/  BSYNC B1 ;  /* 0x0000000000017941 */ /* 0x000fea0003800000 */
.L_x_124:
        /* <DEDUP_REMOVED lines=10> */
.L_x_127:
[----:B------:R-:W-:Y:S05]  /*4370*/  BSYNC B1 ;  /* 0x0000000000017941 */ /* 0x000fea0003800000 */
.L_x_126:
        /* <DEDUP_REMOVED lines=10> */
.L_x_129:
[----:B------:R-:W-:Y:S05]  /*4420*/  BSYNC B1 ;  /* 0x0000000000017941 */ /* 0x000fea0003800000 */
.L_x_128:
        /* <DEDUP_REMOVED lines=9> */
.L_x_131:
[----:B------:R-:W-:Y:S05]  /*44c0*/  BSYNC B1 ;  /* 0x0000000000017941 */ /* 0x000fea0003800000 */
.L_x_130:
        /* <DEDUP_REMOVED lines=9> */
.L_x_133:
[----:B------:R-:W-:Y:S05]  /*4560*/  BSYNC B1 ;  /* 0x0000000000017941 */ /* 0x000fea0003800000 */
.L_x_132:
        /* <DEDUP_REMOVED lines=10> */
.L_x_135:
[----:B------:R-:W-:Y:S05]  /*4610*/  BSYNC B1 ;  /* 0x0000000000017941 */ /* 0x000fea0003800000 */
.L_x_134:
        /* <DEDUP_REMOVED lines=10> */
.L_x_137:
[----:B------:R-:W-:Y:S05]  /*46c0*/  BSYNC B1 ;  /* 0x0000000000017941 */ /* 0x000fea0003800000 */
.L_x_136:
        /* <DEDUP_REMOVED lines=9> */
.L_x_139:
[----:B------:R-:W-:Y:S05]  /*4760*/  BSYNC B1 ;  /* 0x0000000000017941 */ /* 0x000fea0003800000 */
.L_x_138:
        /* <DEDUP_REMOVED lines=9> */
.L_x_141:
[----:B------:R-:W-:Y:S05]  /*4800*/  BSYNC B1 ;  /* 0x0000000000017941 */ /* 0x000fea0003800000 */
.L_x_140:
        /* <DEDUP_REMOVED lines=10> */
.L_x_143:
[----:B------:R-:W-:Y:S05]  /*48b0*/  BSYNC B1 ;  /* 0x0000000000017941 */ /* 0x000fea0003800000 */
.L_x_142:
        /* <DEDUP_REMOVED lines=10> */
.L_x_145:
[----:B------:R-:W-:Y:S05]  /*4960*/  BSYNC B1 ;  /* 0x0000000000017941 */ /* 0x000fea0003800000 */
.L_x_144:
        /* <DEDUP_REMOVED lines=9> */
.L_x_147:
[----:B------:R-:W-:Y:S05]  /*4a00*/  BSYNC B1 ;  /* 0x0000000000017941 */ /* 0x000fea0003800000 */
.L_x_146:
        /* <DEDUP_REMOVED lines=9> */
.L_x_149:
[----:B------:R-:W-:Y:S05]  /*4aa0*/  BSYNC B1 ;  /* 0x0000000000017941 */ /* 0x000fea0003800000 */
.L_x_148:
        /* <DEDUP_REMOVED lines=10> */
.L_x_151:
[----:B------:R-:W-:Y:S05]  /*4b50*/  BSYNC B1 ;  /* 0x0000000000017941 */ /* 0x000fea0003800000 */
.L_x_150:
[----:B-----5:R-:W-:Y:S01]  /*4b60*/  HADD2.F32 R5, -RZ, R24.H0_H0 ;  /* 0x20000018ff057230 */ /* 0x020fe20000004100 */
[----:B------:R-:W-:Y:S01]  /*4b70*/  ISETP.GT.AND P0, PT, R4, 0x79, PT ;  /* 0x000000790400780c */ /* 0x000fe20003f04270 */
[----:B------:R-:W-:Y:S01]  /*4b80*/  @P2 IMAD.MOV.U32 R4, RZ, RZ, R10 ;  /* 0x000000ffff042224 */ /* 0x000fe200078e000a */
[----:B------:R-:W-:Y:S02]  /*4b90*/  BSSY B1, `(.L_x_152) ;  /* 0x000000a000017945 */ /* 0x000fe40003800000 */
[----:B------:R-:W-:Y:S01]  /*4ba0*/  FMUL R5, R5, R90 ;  /* 0x0000005a05057220 */ /* 0x000fe20000400000 */
[----:B------:R-:W-:-:S03]  /*4bb0*/  ISETP.GT.AND P3, PT, R3, RZ, P0 ;  /* 0x000000ff0300720c */ /* 0x000fc60000764270 */
[----:B------:R-:W-:-:S05]  /*4bc0*/  FFMA R5, R84, R23, R5 ;  /* 0x0000001754057223 */ /* 0x000fca0000000005 */
[----:B------:R-:W-:-:S04]  /*4bd0*/  F2FP.F16.F32.PACK_AB R5, RZ, R5 ;  /* 0x00000005ff05723e */ /* 0x000fc800000000ff */
[----:B0-----:R-:W-:Y:S01]  /*4be0*/  PRMT R14, R5, 0x7610, R14 ;  /* 0x00007610050e7816 */ /* 0x001fe2000000000e */
[----:B------:R-:W-:-:S05]  /*4bf0*/  @P2 IMAD.MOV.U32 R5, RZ, RZ, R11 ;  /* 0x000000ffff052224 */ /* 0x000fca00078e000b */
[----:B------:R0:W-:Y:S01]  /*4c00*/  @P2 STG.E.U16 desc[UR38][R4.64+0xf0], R14 ;  /* 0x0000f00e04002986 */ /* 0x0001e2000c101526 */
[----:B------:R-:W-:Y:S05]  /*4c10*/  @!P3 BRA `(.L_x_153) ;  /* 0x000000000004b947 */ /* 0x000fea0003800000 */
[----:B------:R0:W5:Y:S02]  /*4c20*/  LDG.E.LTC128B.U16 R24, desc[UR38][R6.64+0xf2] ;  /* 0x0000f22606187981 */ /* 0x000164000c1e1520 */
.L_x_153:
[----:B------:R-:W-:Y:S05]  /*4c30*/  BSYNC B1 ;  /* 0x0000000000017941 */ /* 0x000fea0003800000 */
.L_x_152:
        /* <DEDUP_REMOVED lines=9> */
.L_x_155:
[----:B------:R-:W-:Y:S05]  /*4cd0*/  BSYNC B1 ;  /* 0x0000000000017941 */ /* 0x000fea0003800000 */
.L_x_154:
[----:B-----5:R-:W-:Y:S01]  /*4ce0*/  HADD2.F32 R5, -RZ, R24.H0_H0 ;  /* 0x20000018ff057230 */ /* 0x020fe20000004100 */
[----:B------:R-:W-:Y:S01]  /*4cf0*/  ISETP.GT.AND P0, PT, R3, 0x8, P0 ;  /* 0x000000080300780c */ /* 0x000fe20000704270 */
[----:B0-----:R-:W-:Y:S01]  /*4d00*/  @P1 IMAD.MOV.U32 R4, RZ, RZ, R12 ;  /* 0x000000ffff041224 */ /* 0x001fe200078e000c */
[----:B------:R-:W-:Y:S02]  /*4d10*/  BSSY B1, `(.L_x_156) ;  /* 0x0000009000017945 */ /* 0x000fe40003800000 */
[----:B------:R-:W-:-:S04]  /*4d20*/  FMUL R5, R5, R90 ;  /* 0x0000005a05057220 */ /* 0x000fc80000400000 */
[----:B------:R-:W-:-:S05]  /*4d30*/  FFMA R5, R86, R23, R5 ;  /* 0x0000001756057223 */ /* 0x000fca0000000005 */
[----:B------:R-:W-:-:S04]  /*4d40*/  F2FP.F16.F32.PACK_AB R5, RZ, R5 ;  /* 0x00000005ff05723e */ /* 0x000fc800000000ff */
[----:B-1-3--:R-:W-:Y:S01]  /*4d50*/  PRMT R6, R5, 0x7610, R6 ;  /* 0x0000761005067816 */ /* 0x00afe20000000006 */
[----:B------:R-:W-:-:S05]  /*4d60*/  @P1 IMAD.MOV.U32 R5, RZ, RZ, R13 ;  /* 0x000000ffff051224 */ /* 0x000fca00078e000d */
[----:B------:R0:W-:Y:S01]  /*4d70*/  @P1 STG.E.U16 desc[UR38][R4.64+0xf0], R6 ;  /* 0x0000f00604001986 */ /* 0x0001e2000c101526 */
[----:B------:R-:W-:Y:S05]  /*4d80*/  @!P0 BRA `(.L_x_157) ;  /* 0x0000000000048947 */ /* 0x000fea0003800000 */
[----:B------:R1:W5:Y:S02]  /*4d90*/  LDG.E.LTC128B.U16 R24, desc[UR38][R8.64+0xf2] ;  /* 0x0000f22608187981 */ /* 0x000364000c1e1520 */
.L_x_157:
[----:B------:R-:W-:Y:S05]  /*4da0*/  BSYNC B1 ;  /* 0x0000000000017941 */ /* 0x000fea0003800000 */
.L_x_156:
[----:B------:R-:W-:Y:S05]  /*4db0*/  @!P0 BRA `(.L_x_158) ;  /* 0x0000001000e88947 */ /* 0x000fea0003800000 */
[----:B-----5:R-:W-:-:S05]  /*4dc0*/  HADD2.F32 R3, -RZ, R24.H0_H0 ;  /* 0x20000018ff037230 */ /* 0x020fca0000004100 */
[----:B0-----:R-:W-:-:S04]  /*4dd0*/  FMUL R4, R3, R90 ;  /* 0x0000005a03047220 */ /* 0x001fc80000400000 */
[----:B------:R-:W-:-:S05]  /*4de0*/  FFMA R4, R87, R23, R4 ;  /* 0x0000001757047223 */ /* 0x000fca0000000004 */
[----:B------:R-:W-:-:S05]  /*4df0*/  F2FP.F16.F32.PACK_AB R4, RZ, R4 ;  /* 0x00000004ff04723e */ /* 0x000fca00000000ff */
[----:B------:R3:W-:Y:S01]  /*4e00*/  STG.E.U16 desc[UR38][R12.64+0xf2], R4 ;  /* 0x0000f2040c007986 */ /* 0x0007e2000c101526 */
[----:B------:R-:W-:Y:S05]  /*4e10*/  BRA `(.L_x_158) ;  /* 0x0000001000d07947 */ /* 0x000fea0003800000 */
.L_x_33:
[----:B------:R-:W-:Y:S01]  /*4e20*/  ISETP.GT.AND P3, PT, R4, 0x1, PT ;  /* 0x000000010400780c */ /* 0x000fe20003f64270 */
[----:B------:R-:W-:Y:S01]  /*4e30*/  ULDC.64 UR4, c[0x0][0x5c0] ;  /* 0x0001700000047ab9 */ /* 0x000fe20000000a00 */
[-C--:B------:R-:W-:Y:S01]  /*4e40*/  FMUL R24, R24, R23.reuse ;  /* 0x0000001718187220 */ /* 0x080fe20000400000 */
[----:B------:R-:W-:Y:S01]  /*4e50*/  LEA R6, P4, R106, UR4, 0x1 ;  /* 0x000000046a067c11 */ /* 0x000fe2000f8808ff */
[-C--:B------:R-:W-:Y:S01]  /*4e60*/  FMUL R25, R25, R23.reuse ;  /* 0x0000001719197220 */ /* 0x080fe20000400000 */
[----:B------:R-:W-:Y:S01]  /*4e70*/  ISETP.GT.AND P0, PT, R3, RZ, P3 ;  /* 0x000000ff0300720c */ /* 0x000fe20001f04270 */
[-C--:B------:R-:W-:Y:S01]  /*4e80*/  FMUL R26, R26, R23.reuse ;  /* 0x000000171a1a7220 */ /* 0x080fe20000400000 */
[----:B------:R-:W-:Y:S01]  /*4e90*/  F2FP.F16.F32.PACK_AB R24, RZ, R24 ;  /* 0x00000018ff18723e */ /* 0x000fe200000000ff */
[-C--:B------:R-:W-:Y:S01]  /*4ea0*/  FMUL R27, R27, R23.reuse ;  /* 0x000000171b1b7220 */ /* 0x080fe20000400000 */
[----:B------:R-:W-:Y:S01]  /*4eb0*/  LEA.HI.X R7, R106, UR5, R103, 0x1, P4 ;  /* 0x000000056a077c11 */ /* 0x000fe2000a0f0c67 */
[----:B------:R-:W-:Y:S01]  /*4ec0*/  FMUL R28, R28, R23 ;  /* 0x000000171c1c7220 */ /* 0x000fe20000400000 */
[----:B------:R-:W-:Y:S01]  /*4ed0*/  F2FP.F16.F32.PACK_AB R25, RZ, R25 ;  /* 0x00000019ff19723e */ /* 0x000fe200000000ff */
[-C--:B------:R-:W-:Y:S01]  /*4ee0*/  FMUL R29, R29, R23.reuse ;  /* 0x000000171d1d7220 */ /* 0x080fe20000400000 */
[----:B------:R-:W-:Y:S01]  /*4ef0*/  ISETP.GT.AND P2, PT, R3, 0x8, P2 ;  /* 0x000000080300780c */ /* 0x000fe20001744270 */
[----:B------:R-:W-:Y:S01]  /*4f00*/  @P1 STG.E.U16 desc[UR38][R6.64], R24 ;  /* 0x0000001806001986 */ /* 0x000fe2000c101526 */
[----:B------:R-:W-:Y:S01]  /*4f10*/  ISETP.GT.AND P1, PT, R4, 0x8, PT ;  /* 0x000000080400780c */ /* 0x000fe20003f24270 */
[-C--:B------:R-:W-:Y:S01]  /*4f20*/  FMUL R30, R30, R23.reuse ;  /* 0x000000171e1e7220 */ /* 0x080fe20000400000 */
[C---:B------:R-:W-:Y:S01]  /*4f30*/  SHF.L.U64.HI R5, R91.reuse, 0x1, R92 ;  /* 0x000000015b057819 */ /* 0x040fe2000001025c */
[----:B------:R-:W-:Y:S01]  /*4f40*/  @P0 STG.E.U16 desc[UR38][R6.64+0x2], R25 ;  /* 0x0000021906000986 */ /* 0x000fe2000c101526 */
[----:B------:R-:W-:Y:S01]  /*4f50*/  LEA R8, P5, R91, R6, 0x1 ;  /* 0x000000065b087211 */ /* 0x000fe200078a08ff */
[-C--:B------:R-:W-:Y:S01]  /*4f60*/  FMUL R31, R31, R23.reuse ;  /* 0x000000171f1f7220 */ /* 0x080fe20000400000 */
[----:B------:R-:W-:Y:S01]  /*4f70*/  ISETP.GT.AND P3, PT, R3, 0x8, P3 ;  /* 0x000000080300780c */ /* 0x000fe20001f64270 */
[-C--:B------:R-:W-:Y:S01]  /*4f80*/  FMUL R32, R32, R23.reuse ;  /* 0x0000001720207220 */ /* 0x080fe20000400000 */
[----:B------:R-:W-:Y:S01]  /*4f90*/  ISETP.GT.AND P0, PT, R4, 0x9, PT ;  /* 0x000000090400780c */ /* 0x000fe20003f04270 */
[----:B------:R-:W-:Y:S01]  /*4fa0*/  IMAD.X R9, R5, 0x1, R7, P5 ;  /* 0x0000000105097824 */ /* 0x000fe200028e0607 */
[----:B------:R-:W-:Y:S01]  /*4fb0*/  ISETP.GT.AND P4, PT, R3, RZ, P1 ;  /* 0x000000ff0300720c */ /* 0x000fe20000f84270 */
[-C--:B------:R-:W-:Y:S01]  /*4fc0*/  FMUL R33, R33, R23.reuse ;  /* 0x0000001721217220 */ /* 0x080fe20000400000 */
[----:B------:R-:W-:Y:S01]  /*4fd0*/  F2FP.F16.F32.PACK_AB R26, RZ, R26 ;  /* 0x0000001aff1a723e */ /* 0x000fe200000000ff */
[-C--:B------:R-:W-:Y:S01]  /*4fe0*/  FMUL R34, R34, R23.reuse ;  /* 0x0000001722227220 */ /* 0x080fe20000400000 */
[----:B------:R-:W-:Y:S01]  /*4ff0*/  ISETP.GT.AND P5, PT, R3, RZ, P0 ;  /* 0x000000ff0300720c */ /* 0x000fe200007a4270 */
[----:B------:R-:W-:Y:S01]  /*5000*/  FMUL R35, R35, R23 ;  /* 0x0000001723237220 */ /* 0x000fe20000400000 */
[----:B------:R-:W-:Y:S01]  /*5010*/  F2FP.F16.F32.PACK_AB R27, RZ, R27 ;  /* 0x0000001bff1b723e */ /* 0x000fe200000000ff */
[----:B------:R-:W-:Y:S01]  /*5020*/  @P2 STG.E.U16 desc[UR38][R8.64], R26 ;  /* 0x0000001a08002986 */ /* 0x000fe2000c101526 */
[----:B------:R-:W-:Y:S01]  /*5030*/  F2FP.F16.F32.PACK_AB R28, RZ, R28 ;  /* 0x0000001cff1c723e */ /* 0x000fe200000000ff */
[-C--:B------:R-:W-:Y:S01]  /*5040*/  FMUL R36, R36, R23.reuse ;  /* 0x0000001724247220 */ /* 0x080fe20000400000 */
[----:B------:R-:W-:Y:S01]  /*5050*/  ISETP.GT.AND P2, PT, R3, 0x8, P1 ;  /* 0x000000080300780c */ /* 0x000fe20000f44270 */
[----:B------:R-:W-:Y:S01]  /*5060*/  @P3 STG.E.U16 desc[UR38][R8.64+0x2], R27 ;  /* 0x0000021b08003986 */ /* 0x000fe2000c101526 */
[----:B------:R-:W-:Y:S01]  /*5070*/  ISETP.GT.AND P1, PT, R4, 0x10, PT ;  /* 0x000000100400780c */ /* 0x000fe20003f24270 */
[----:B------:R-:W-:Y:S01]  /*5080*/  FMUL R37, R37, R23 ;  /* 0x0000001725257220 */ /* 0x000fe20000400000 */
[----:B------:R-:W-:Y:S01]  /*5090*/  F2FP.F16.F32.PACK_AB R29, RZ, R29 ;  /* 0x0000001dff1d723e */ /* 0x000fe200000000ff */
[----:B------:R-:W-:Y:S01]  /*50a0*/  @P4 STG.E.U16 desc[UR38][R6.64+0x10], R28 ;  /* 0x0000101c06004986 */ /* 0x000fe2000c101526 */
[C---:B------:R-:W-:Y:S01]  /*50b0*/  ISETP.GT.AND P3, PT, R3.reuse, 0x8, P0 ;  /* 0x000000080300780c */ /* 0x040fe20000764270 */
[-C--:B------:R-:W-:Y:S01]  /*50c0*/  FMUL R38, R38, R23.reuse ;  /* 0x0000001726267220 */ /* 0x080fe20000400000 */
[----:B------:R-:W-:Y:S01]  /*50d0*/  ISETP.GT.AND P0, PT, R4, 0x11, PT ;  /* 0x000000110400780c */ /* 0x000fe20003f04270 */
[----:B------:R-:W-:Y:S01]  /*50e0*/  @P5 STG.E.U16 desc[UR38][R6.64+0x12], R29 ;  /* 0x0000121d06005986 */ /* 0x000fe2000c101526 */
        /* <DEDUP_REMOVED lines=161> */
[----:B------:R-:W-:Y:S01]  /*5b00*/  FMUL R87, R87, R23 ;  /* 0x0000001757577220 */ /* 0x000fe20000400000 */
[----:B------:R-:W-:-:S02]  /*5b10*/  F2FP.F16.F32.PACK_AB R62, RZ, R62 ;  /* 0x0000003eff3e723e */ /* 0x000fc400000000ff */
[C---:B------:R-:W-:Y:S02]  /*5b20*/  ISETP.GT.AND P5, PT, R3.reuse, RZ, P0 ;  /* 0x000000ff0300720c */ /* 0x040fe400007a4270 */
[----:B------:R-:W-:Y:S01]  /*5b30*/  F2FP.F16.F32.PACK_AB R63, RZ, R63 ;  /* 0x0000003fff3f723e */ /* 0x000fe200000000ff */
[----:B------:R-:W-:Y:S01]  /*5b40*/  @P2 STG.E.U16 desc[UR38][R8.64+0x90], R62 ;  /* 0x0000903e08002986 */ /* 0x000fe2000c101526 */
[----:B------:R-:W-:Y:S02]  /*5b50*/  F2FP.F16.F32.PACK_AB R64, RZ, R64 ;  /* 0x00000040ff40723e */ /* 0x000fe400000000ff */
[C---:B------:R-:W-:Y:S01]  /*5b60*/  ISETP.GT.AND P2, PT, R3.reuse, 0x8, P1 ;  /* 0x000000080300780c */ /* 0x040fe20000f44270 */
[----:B------:R-:W-:Y:S01]  /*5b70*/  @P3 STG.E.U16 desc[UR38][R8.64+0x92], R63 ;  /* 0x0000923f08003986 */ /* 0x000fe2000c101526 */
[----:B------:R-:W-:Y:S02]  /*5b80*/  ISETP.GT.AND P1, PT, R4, 0x58, PT ;  /* 0x000000580400780c */ /* 0x000fe40003f24270 */
[----:B------:R-:W-:Y:S01]  /*5b90*/  F2FP.F16.F32.PACK_AB R65, RZ, R65 ;  /* 0x00000041ff41723e */ /* 0x000fe200000000ff */
[----:B------:R-:W-:Y:S01]  /*5ba0*/  @P4 STG.E.U16 desc[UR38][R6.64+0xa0], R64 ;  /* 0x0000a04006004986 */ /* 0x000fe2000c101526 */
[----:B------:R-:W-:-:S02]  /*5bb0*/  ISETP.GT.AND P3, PT, R3, 0x8, P0 ;  /* 0x000000080300780c */ /* 0x000fc40000764270 */
[----:B------:R-:W-:Y:S01]  /*5bc0*/  ISETP.GT.AND P0, PT, R4, 0x59, PT ;  /* 0x000000590400780c */ /* 0x000fe20003f04270 */
[----:B------:R-:W-:Y:S01]  /*5bd0*/  @P5 STG.E.U16 desc[UR38][R6.64+0xa2], R65 ;  /* 0x0000a24106005986 */ /* 0x000fe2000c101526 */
[C---:B------:R-:W-:Y:S02]  /*5be0*/  ISETP.GT.AND P4, PT, R3.reuse, RZ, P1 ;  /* 0x000000ff0300720c */ /* 0x040fe40000f84270 */
[----:B------:R-:W-:Y:S02]  /*5bf0*/  F2FP.F16.F32.PACK_AB R66, RZ, R66 ;  /* 0x00000042ff42723e */ /* 0x000fe400000000ff */
[----:B------:R-:W-:Y:S02]  /*5c00*/  ISETP.GT.AND P5, PT, R3, RZ, P0 ;  /* 0x000000ff0300720c */ /* 0x000fe400007a4270 */
[----:B------:R-:W-:Y:S01]  /*5c10*/  F2FP.F16.F32.PACK_AB R67, RZ, R67 ;  /* 0x00000043ff43723e */ /* 0x000fe200000000ff */
[----:B------:R-:W-:Y:S01]  /*5c20*/  @P2 STG.E.U16 desc[UR38][R8.64+0xa0], R66 ;  /* 0x0000a04208002986 */ /* 0x000fe2000c101526 */
[----:B------:R-:W-:-:S02]  /*5c30*/  F2FP.F16.F32.PACK_AB R68, RZ, R68 ;  /* 0x00000044ff44723e */ /* 0x000fc400000000ff */
[C---:B------:R-:W-:Y:S01]  /*5c40*/  ISETP.GT.AND P2, PT, R3.reuse, 0x8, P1 ;  /* 0x000000080300780c */ /* 0x040fe20000f44270 */
[----:B------:R-:W-:Y:S01]  /*5c50*/  @P3 STG.E.U16 desc[UR38][R8.64+0xa2], R67 ;  /* 0x0000a24308003986 */ /* 0x000fe2000c101526 */
[C---:B------:R-:W-:Y:S02]  /*5c60*/  ISETP.GT.AND P1, PT, R4.reuse, 0x60, PT ;  /* 0x000000600400780c */ /* 0x040fe40003f24270 */
[----:B------:R-:W-:Y:S01]  /*5c70*/  F2FP.F16.F32.PACK_AB R69, RZ, R69 ;  /* 0x00000045ff45723e */ /* 0x000fe200000000ff */
[----:B------:R-:W-:Y:S01]  /*5c80*/  @P4 STG.E.U16 desc[UR38][R6.64+0xb0], R68 ;  /* 0x0000b04406004986 */ /* 0x000fe2000c101526 */
[C---:B------:R-:W-:Y:S02]  /*5c90*/  ISETP.GT.AND P3, PT, R3.reuse, 0x8, P0 ;  /* 0x000000080300780c */ /* 0x040fe40000764270 */
[----:B------:R-:W-:Y:S01]  /*5ca0*/  ISETP.GT.AND P0, PT, R4, 0x61, PT ;  /* 0x000000610400780c */ /* 0x000fe20003f04270 */
[----:B------:R-:W-:Y:S01]  /*5cb0*/  @P5 STG.E.U16 desc[UR38][R6.64+0xb2], R69 ;  /* 0x0000b24506005986 */ /* 0x000fe2000c101526 */
[----:B------:R-:W-:-:S02]  /*5cc0*/  ISETP.GT.AND P4, PT, R3, RZ, P1 ;  /* 0x000000ff0300720c */ /* 0x000fc40000f84270 */
[C---:B------:R-:W-:Y:S02]  /*5cd0*/  ISETP.GT.AND P5, PT, R3.reuse, RZ, P0 ;  /* 0x000000ff0300720c */ /* 0x040fe400007a4270 */
[----:B------:R-:W-:Y:S02]  /*5ce0*/  F2FP.F16.F32.PACK_AB R70, RZ, R70 ;  /* 0x00000046ff46723e */ /* 0x000fe400000000ff */
[----:B------:R-:W-:Y:S02]  /*5cf0*/  F2FP.F16.F32.PACK_AB R71, RZ, R71 ;  /* 0x00000047ff47723e */ /* 0x000fe400000000ff */
[----:B------:R-:W-:Y:S01]  /*5d00*/  F2FP.F16.F32.PACK_AB R72, RZ, R72 ;  /* 0x00000048ff48723e */ /* 0x000fe200000000ff */
[----:B------:R-:W-:Y:S01]  /*5d10*/  @P2 STG.E.U16 desc[UR38][R8.64+0xb0], R70 ;  /* 0x0000b04608002986 */ /* 0x000fe2000c101526 */
[----:B------:R-:W-:Y:S02]  /*5d20*/  F2FP.F16.F32.PACK_AB R73, RZ, R73 ;  /* 0x00000049ff49723e */ /* 0x000fe400000000ff */
[C---:B------:R-:W-:Y:S01]  /*5d30*/  ISETP.GT.AND P1, PT, R3.reuse, 0x8, P1 ;  /* 0x000000080300780c */ /* 0x040fe20000f24270 */
[----:B------:R-:W-:Y:S01]  /*5d40*/  @P3 STG.E.U16 desc[UR38][R8.64+0xb2], R71 ;  /* 0x0000b24708003986 */ /* 0x000fe2000c101526 */
[----:B------:R-:W-:-:S02]  /*5d50*/  ISETP.GT.AND P2, PT, R3, 0x8, P0 ;  /* 0x000000080300780c */ /* 0x000fc40000744270 */
[C---:B------:R-:W-:Y:S01]  /*5d60*/  ISETP.GT.AND P0, PT, R4.reuse, 0x69, PT ;  /* 0x000000690400780c */ /* 0x040fe20003f04270 */
[----:B------:R-:W-:Y:S01]  /*5d70*/  @P4 STG.E.U16 desc[UR38][R6.64+0xc0], R72 ;  /* 0x0000c04806004986 */ /* 0x000fe2000c101526 */
[----:B------:R-:W-:Y:S02]  /*5d80*/  ISETP.GT.AND P4, PT, R4, 0x68, PT ;  /* 0x000000680400780c */ /* 0x000fe40003f84270 */
[----:B------:R-:W-:Y:S01]  /*5d90*/  F2FP.F16.F32.PACK_AB R74, RZ, R74 ;  /* 0x0000004aff4a723e */ /* 0x000fe200000000ff */
[----:B------:R-:W-:Y:S01]  /*5da0*/  @P5 STG.E.U16 desc[UR38][R6.64+0xc2], R73 ;  /* 0x0000c24906005986 */ /* 0x000fe2000c101526 */
[C---:B------:R-:W-:Y:S02]  /*5db0*/  ISETP.GT.AND P5, PT, R3.reuse, RZ, P4 ;  /* 0x000000ff0300720c */ /* 0x040fe400027a4270 */
[----:B------:R-:W-:Y:S01]  /*5dc0*/  ISETP.GT.AND P3, PT, R3, RZ, P0 ;  /* 0x000000ff0300720c */ /* 0x000fe20000764270 */
[----:B------:R-:W-:Y:S01]  /*5dd0*/  @P1 STG.E.U16 desc[UR38][R8.64+0xc0], R74 ;  /* 0x0000c04a08001986 */ /* 0x000fe2000c101526 */
[----:B------:R-:W-:-:S02]  /*5de0*/  F2FP.F16.F32.PACK_AB R75, RZ, R75 ;  /* 0x0000004bff4b723e */ /* 0x000fc400000000ff */
[----:B------:R-:W-:Y:S02]  /*5df0*/  F2FP.F16.F32.PACK_AB R76, RZ, R76 ;  /* 0x0000004cff4c723e */ /* 0x000fe400000000ff */
[C---:B------:R-:W-:Y:S01]  /*5e00*/  ISETP.GT.AND P4, PT, R3.reuse, 0x8, P4 ;  /* 0x000000080300780c */ /* 0x040fe20002784270 */
[----:B------:R-:W-:Y:S01]  /*5e10*/  @P2 STG.E.U16 desc[UR38][R8.64+0xc2], R75 ;  /* 0x0000c24b08002986 */ /* 0x000fe2000c101526 */
[----:B------:R-:W-:Y:S02]  /*5e20*/  F2FP.F16.F32.PACK_AB R77, RZ, R77 ;  /* 0x0000004dff4d723e */ /* 0x000fe400000000ff */
[C---:B------:R-:W-:Y:S01]  /*5e30*/  ISETP.GT.AND P2, PT, R4.reuse, 0x71, PT ;  /* 0x000000710400780c */ /* 0x040fe20003f44270 */
[----:B------:R-:W-:Y:S01]  /*5e40*/  @P5 STG.E.U16 desc[UR38][R6.64+0xd0], R76 ;  /* 0x0000d04c06005986 */ /* 0x000fe2000c101526 */
[----:B------:R-:W-:Y:S02]  /*5e50*/  ISETP.GT.AND P5, PT, R3, 0x8, P0 ;  /* 0x000000080300780c */ /* 0x000fe400007a4270 */
[C---:B------:R-:W-:Y:S01]  /*5e60*/  ISETP.GT.AND P1, PT, R4.reuse, 0x78, PT ;  /* 0x000000780400780c */ /* 0x040fe20003f24270 */
[----:B------:R-:W-:Y:S01]  /*5e70*/  @P3 STG.E.U16 desc[UR38][R6.64+0xd2], R77 ;  /* 0x0000d24d06003986 */ /* 0x000fe2000c101526 */
[----:B------:R-:W-:-:S02]  /*5e80*/  ISETP.GT.AND P3, PT, R4, 0x70, PT ;  /* 0x000000700400780c */ /* 0x000fc40003f64270 */
[----:B------:R-:W-:Y:S01]  /*5e90*/  ISETP.GT.AND P0, PT, R4, 0x79, PT ;  /* 0x000000790400780c */ /* 0x000fe20003f04270 */
[----:B------:R-:W-:Y:S01]  /*5ea0*/  @P4 IMAD.MOV.U32 R4, RZ, RZ, R8 ;  /* 0x000000ffff044224 */ /* 0x000fe200078e0008 */
[----:B------:R-:W-:Y:S01]  /*5eb0*/  F2FP.F16.F32.PACK_AB R78, RZ, R78 ;  /* 0x0000004eff4e723e */ /* 0x000fe200000000ff */
[----:B------:R-:W-:Y:S01]  /*5ec0*/  @P4 IMAD.MOV.U32 R5, RZ, RZ, R9 ;  /* 0x000000ffff054224 */ /* 0x000fe200078e0009 */
[----:B------:R-:W-:Y:S02]  /*5ed0*/  F2FP.F16.F32.PACK_AB R79, RZ, R79 ;  /* 0x0000004fff4f723e */ /* 0x000fe400000000ff */
[----:B------:R-:W-:Y:S02]  /*5ee0*/  F2FP.F16.F32.PACK_AB R80, RZ, R80 ;  /* 0x00000050ff50723e */ /* 0x000fe400000000ff */
[----:B------:R0:W-:Y:S01]  /*5ef0*/  @P4 STG.E.U16 desc[UR38][R4.64+0xd0], R78 ;  /* 0x0000d04e04004986 */ /* 0x0001e2000c101526 */
[----:B------:R-:W-:Y:S02]  /*5f00*/  ISETP.GT.AND P4, PT, R3, RZ, P2 ;  /* 0x000000ff0300720c */ /* 0x000fe40001784270 */
[----:B------:R-:W-:-:S02]  /*5f10*/  F2FP.F16.F32.PACK_AB R81, RZ, R81 ;  /* 0x00000051ff51723e */ /* 0x000fc400000000ff */
[----:B------:R-:W-:Y:S02]  /*5f20*/  ISETP.GT.AND P2, PT, R3, 0x8, P2 ;  /* 0x000000080300780c */ /* 0x000fe40001744270 */
[----:B------:R-:W-:Y:S02]  /*5f30*/  F2FP.F16.F32.PACK_AB R82, RZ, R82 ;  /* 0x00000052ff52723e */ /* 0x000fe400000000ff */
[----:B------:R-:W-:Y:S02]  /*5f40*/  F2FP.F16.F32.PACK_AB R83, RZ, R83 ;  /* 0x00000053ff53723e */ /* 0x000fe400000000ff */
[----:B------:R-:W-:Y:S01]  /*5f50*/  F2FP.F16.F32.PACK_AB R84, RZ, R84 ;  /* 0x00000054ff54723e */ /* 0x000fe200000000ff */
[----:B0-----:R-:W-:Y:S01]  /*5f60*/  @P5 IMAD.MOV.U32 R4, RZ, RZ, R8 ;  /* 0x000000ffff045224 */ /* 0x001fe200078e0008 */
[----:B------:R-:W-:Y:S01]  /*5f70*/  F2FP.F16.F32.PACK_AB R85, RZ, R85 ;  /* 0x00000055ff55723e */ /* 0x000fe200000000ff */
[----:B------:R-:W-:Y:S01]  /*5f80*/  @P5 IMAD.MOV.U32 R5, RZ, RZ, R9 ;  /* 0x000000ffff055224 */ /* 0x000fe200078e0009 */
[----:B------:R-:W-:-:S02]  /*5f90*/  F2FP.F16.F32.PACK_AB R86, RZ, R86 ;  /* 0x00000056ff56723e */ /* 0x000fc400000000ff */
[----:B------:R-:W-:Y:S02]  /*5fa0*/  F2FP.F16.F32.PACK_AB R87, RZ, R87 ;  /* 0x00000057ff57723e */ /* 0x000fe400000000ff */
[----:B------:R0:W-:Y:S01]  /*5fb0*/  @P5 STG.E.U16 desc[UR38][R4.64+0xd2], R79 ;  /* 0x0000d24f04005986 */ /* 0x0001e2000c101526 */
[C---:B------:R-:W-:Y:S02]  /*5fc0*/  ISETP.GT.AND P5, PT, R3.reuse, RZ, P3 ;  /* 0x000000ff0300720c */ /* 0x040fe40001fa4270 */
[----:B------:R-:W-:-:S11]  /*5fd0*/  ISETP.GT.AND P3, PT, R3, 0x8, P3 ;  /* 0x000000080300780c */ /* 0x000fd60001f64270 */
[----:B0-----:R-:W-:Y:S02]  /*5fe0*/  @P5 IMAD.MOV.U32 R4, RZ, RZ, R6 ;  /* 0x000000ffff045224 */ /* 0x001fe400078e0006 */
[----:B------:R-:W-:-:S05]  /*5ff0*/  @P5 IMAD.MOV.U32 R5, RZ, RZ, R7 ;  /* 0x000000ffff055224 */ /* 0x000fca00078e0007 */
[----:B------:R0:W-:Y:S01]  /*6000*/  @P5 STG.E.U16 desc[UR38][R4.64+0xe0], R80 ;  /* 0x0000e05004005986 */ /* 0x0001e2000c101526 */
[C---:B------:R-:W-:Y:S02]  /*6010*/  ISETP.GT.AND P5, PT, R3.reuse, RZ, P0 ;  /* 0x000000ff0300720c */ /* 0x040fe400007a4270 */
[----:B------:R-:W-:Y:S01]  /*6020*/  ISETP.GT.AND P0, PT, R3, 0x8, P0 ;  /* 0x000000080300780c */ /* 0x000fe20000704270 */
[----:B0-----:R-:W-:Y:S02]  /*6030*/  @P4 IMAD.MOV.U32 R4, RZ, RZ, R6 ;  /* 0x000000ffff044224 */ /* 0x001fe400078e0006 */
[----:B------:R-:W-:-:S05]  /*6040*/  @P4 IMAD.MOV.U32 R5, RZ, RZ, R7 ;  /* 0x000000ffff054224 */ /* 0x000fca00078e0007 */
[----:B------:R0:W-:Y:S01]  /*6050*/  @P4 STG.E.U16 desc[UR38][R4.64+0xe2], R81 ;  /* 0x0000e25104004986 */ /* 0x0001e2000c101526 */
[C---:B------:R-:W-:Y:S02]  /*6060*/  ISETP.GT.AND P4, PT, R3.reuse, RZ, P1 ;  /* 0x000000ff0300720c */ /* 0x040fe40000f84270 */
[----:B------:R-:W-:Y:S01]  /*6070*/  ISETP.GT.AND P1, PT, R3, 0x8, P1 ;  /* 0x000000080300780c */ /* 0x000fe20000f24270 */
[----:B0-----:R-:W-:Y:S02]  /*6080*/  @P3 IMAD.MOV.U32 R4, RZ, RZ, R8 ;  /* 0x000000ffff043224 */ /* 0x001fe400078e0008 */
[----:B------:R-:W-:-:S05]  /*6090*/  @P3 IMAD.MOV.U32 R5, RZ, RZ, R9 ;  /* 0x000000ffff053224 */ /* 0x000fca00078e0009 */
[----:B------:R0:W-:Y:S02]  /*60a0*/  @P3 STG.E.U16 desc[UR38][R4.64+0xe0], R82 ;  /* 0x0000e05204003986 */ /* 0x0001e4000c101526 */
[----:B0-----:R-:W-:Y:S02]  /*60b0*/  @P2 IMAD.MOV.U32 R4, RZ, RZ, R8 ;  /* 0x000000ffff042224 */ /* 0x001fe400078e0008 */
[----:B------:R-:W-:-:S05]  /*60c0*/  @P2 IMAD.MOV.U32 R5, RZ, RZ, R9 ;  /* 0x000000ffff052224 */ /* 0x000fca00078e0009 */
[----:B------:R0:W-:Y:S02]  /*60d0*/  @P2 STG.E.U16 desc[UR38][R4.64+0xe2], R83 ;  /* 0x0000e25304002986 */ /* 0x0001e4000c101526 */
[----:B0-----:R-:W-:Y:S02]  /*60e0*/  @P4 IMAD.MOV.U32 R4, RZ, RZ, R6 ;  /* 0x000000ffff044224 */ /* 0x001fe400078e0006 */
[----:B------:R-:W-:-:S05]  /*60f0*/  @P4 IMAD.MOV.U32 R5, RZ, RZ, R7 ;  /* 0x000000ffff054224 */ /* 0x000fca00078e0007 */
[----:B------:R0:W-:Y:S04]  /*6100*/  @P4 STG.E.U16 desc[UR38][R4.64+0xf0], R84 ;  /* 0x0000f05404004986 */ /* 0x0001e8000c101526 */
[----:B------:R1:W-:Y:S01]  /*6110*/  @P5 STG.E.U16 desc[UR38][R6.64+0xf2], R85 ;  /* 0x0000f25506005986 */ /* 0x0003e2000c101526 */
[----:B0-----:R-:W-:Y:S02]  /*6120*/  @P1 IMAD.MOV.U32 R4, RZ, RZ, R8 ;  /* 0x000000ffff041224 */ /* 0x001fe400078e0008 */
[----:B------:R-:W-:-:S05]  /*6130*/  @P1 IMAD.MOV.U32 R5, RZ, RZ, R9 ;  /* 0x000000ffff051224 */ /* 0x000fca00078e0009 */
[----:B------:R1:W-:Y:S04]  /*6140*/  @P1 STG.E.U16 desc[UR38][R4.64+0xf0], R86 ;  /* 0x0000f05604001986 */ /* 0x0003e8000c101526 */
[----:B------:R1:W-:Y:S02]  /*6150*/  @P0 STG.E.U16 desc[UR38][R8.64+0xf2], R87 ;  /* 0x0000f25708000986 */ /* 0x0003e4000c101526 */
.L_x_158:
[----:B------:R-:W-:Y:S05]  /*6160*/  BSYNC B0 ;  /* 0x0000000000007941 */ /* 0x000fea0003800000 */
.L_x_32:
[----:B------:R-:W-:Y:S01]  /*6170*/  IADD3 R16, P0, R16, UR36, RZ ;  /* 0x0000002410107c10 */ /* 0x000fe2000ff1e0ff */
[----:B------:R-:W-:Y:S01]  /*6180*/  ULDC.64 UR4, c[0x0][0x650] ;  /* 0x0001940000047ab9 */ /* 0x000fe20000000a00 */
[----:B------:R-:W-:Y:S01]  /*6190*/  PRMT R3, RZ, 0x7610, R3 ;  /* 0x00007610ff037816 */ /* 0x000fe20000000003 */
[----:B------:R-:W-:Y:S01]  /*61a0*/  IMAD.MOV.U32 R100, RZ, RZ, -0x1 ;  /* 0xffffffffff647424 */ /* 0x000fe200078e00ff */
[----:B------:R-:W-:Y:S01]  /*61b0*/  IADD3.X R17, R17, UR42, RZ, P0, !PT ;  /* 0x0000002a11117c10 */ /* 0x000fe200087fe4ff */
[----:B------:R-:W-:Y:S01]  /*61c0*/  IMAD.MOV.U32 R101, RZ, RZ, -0x1 ;  /* 0xffffffffff657424 */ /* 0x000fe200078e00ff */
[----:B------:R-:W-:-:S04]  /*61d0*/  ISETP.GE.U32.AND P0, PT, R16, UR4, PT ;  /* 0x0000000410007c0c */ /* 0x000fc8000bf06070 */
[----:B------:R-:W-:-:S13]  /*61e0*/  ISETP.GE.U32.AND.EX P0, PT, R17, UR5, PT, P0 ;  /* 0x0000000511007c0c */ /* 0x000fda000bf06100 */
[----:B------:R-:W-:Y:S05]  /*61f0*/  @P0 BRA `(.L_x_159) ;  /* 0x00000004004c0947 */ /* 0x000fea0003800000 */
[----:B------:R-:W0:Y:S01]  /*6200*/  LDC.64 R10, c[0x0][0x628] ;  /* 0x00018a00ff0a7b82 */ /* 0x000e220000000a00 */
[----:B---3--:R-:W3:Y:S01]  /*6210*/  S2R R12, SR_CTAID.X ;  /* 0x00000000000c7919 */ /* 0x008ee20000002500 */
[----:B-12-4-:R-:W-:Y:S02]  /*6220*/  IMAD.MOV.U32 R8, RZ, RZ, R16 ;  /* 0x000000ffff087224 */ /* 0x016fe400078e0010 */
[----:B------:R-:W-:Y:S01]  /*6230*/  IMAD.MOV.U32 R9, RZ, RZ, R17 ;  /* 0x000000ffff097224 */ /* 0x000fe200078e0011 */
[----:B------:R-:W1:Y:S03]  /*6240*/  S2R R20, SR_CTAID.Y ;  /* 0x0000000000147919 */ /* 0x000e660000002600 */
[----:B------:R-:W2:Y:S08]  /*6250*/  LDC R0, c[0x0][0x630] ;  /* 0x00018c00ff007b82 */ /* 0x000eb00000000800 */
[----:B------:R-:W4:Y:S01]  /*6260*/  LDC.64 R14, c[0x0][0x620] ;  /* 0x00018800ff0e7b82 */ /* 0x000f220000000a00 */
[----:B0-----:R-:W-:-:S04]  /*6270*/  ISETP.NE.U32.AND P0, PT, R10, RZ, PT ;  /* 0x000000ff0a00720c */ /* 0x001fc80003f05070 */
[----:B------:R-:W-:-:S13]  /*6280*/  ISETP.NE.AND.EX P0, PT, R11, RZ, PT, P0 ;  /* 0x000000ff0b00720c */ /* 0x000fda0003f05300 */
[----:B-1234-:R-:W-:Y:S05]  /*6290*/  @!P0 BRA `(.L_x_160) ;  /* 0x0000000000288947 */ /* 0x01efea0003800000 */
        /* <DEDUP_REMOVED lines=10> */
.L_x_160:
[-CC-:B------:R-:W-:Y:S01]  /*6340*/  SHF.R.U64 R101, R8, R0.reuse, R9.reuse ;  /* 0x0000000008657219 */ /* 0x180fe20000001209 */
[----:B------:R-:W0:Y:S01]  /*6350*/  LDC.64 R26, c[0x0][0x640] ;  /* 0x00019000ff1a7b82 */ /* 0x000e220000000a00 */
[----:B------:R-:W-:Y:S01]  /*6360*/  SHF.R.U32.HI R0, RZ, R0, R9 ;  /* 0x00000000ff007219 */ /* 0x000fe20000011609 */
[----:B------:R-:W-:Y:S01]  /*6370*/  ULDC UR4, c[0x0][0x150] ;  /* 0x0000540000047ab9 */ /* 0x000fe20000000800 */
[----:B------:R-:W-:Y:S02]  /*6380*/  IADD3 R3, P0, RZ, -R101, RZ ;  /* 0x80000065ff037210 */ /* 0x000fe40007f1e0ff */
[----:B------:R-:W-:-:S03]  /*6390*/  I2FP.F32.U32 R7, R12 ;  /* 0x0000000c00077245 */ /* 0x000fc60000201000 */
[----:B------:R-:W1:Y:S01]  /*63a0*/  LDC R6, c[0x0][0x618] ;  /* 0x00018600ff067b82 */ /* 0x000e620000000800 */
[----:B------:R-:W-:Y:S02]  /*63b0*/  IMAD.X R5, RZ, RZ, ~R0, P0 ;  /* 0x000000ffff057224 */ /* 0x000fe400000e0e00 */
[----:B------:R-:W-:Y:S01]  /*63c0*/  FMUL R7, R7, UR4 ;  /* 0x0000000407077c20 */ /* 0x000fe20008400000 */
[----:B------:R-:W-:Y:S01]  /*63d0*/  ULDC UR4, c[0x0][0x154] ;  /* 0x0000550000047ab9 */ /* 0x000fe20000000800 */
[-C--:B------:R-:W-:Y:S02]  /*63e0*/  IMAD R0, R5, R14.reuse, RZ ;  /* 0x0000000e05007224 */ /* 0x080fe400078e02ff */
[C---:B------:R-:W-:Y:S01]  /*63f0*/  IMAD.WIDE.U32 R4, R3.reuse, R14, R16 ;  /* 0x0000000e03047225 */ /* 0x040fe200078e0010 */
[----:B------:R-:W2:Y:S01]  /*6400*/  LDC R8, c[0x0][0x608] ;  /* 0x00018200ff087b82 */ /* 0x000ea20000000800 */
[----:B------:R-:W3:Y:S02]  /*6410*/  F2I.U32.TRUNC.NTZ R7, R7 ;  /* 0x0000000700077305 */ /* 0x000ee4000020f000 */
[----:B------:R-:W-:Y:S01]  /*6420*/  IMAD R3, R3, R15, R0 ;  /* 0x0000000f03037224 */ /* 0x000fe200078e0200 */
[----:B------:R-:W-:-:S03]  /*6430*/  I2FP.F32.U32 R0, R20 ;  /* 0x0000001400007245 */ /* 0x000fc60000201000 */
[----:B------:R-:W-:Y:S01]  /*6440*/  IMAD.IADD R3, R5, 0x1, R3 ;  /* 0x0000000105037824 */ /* 0x000fe200078e0203 */
[----:B------:R-:W4:Y:S01]  /*6450*/  LDC R11, c[0x0][0x658] ;  /* 0x00019600ff0b7b82 */ /* 0x000f220000000800 */
[----:B0-----:R-:W-:-:S04]  /*6460*/  ISETP.NE.U32.AND P0, PT, R26, RZ, PT ;  /* 0x000000ff1a00720c */ /* 0x001fc80003f05070 */
[----:B------:R-:W-:-:S03]  /*6470*/  ISETP.NE.AND.EX P0, PT, R27, RZ, PT, P0 ;  /* 0x000000ff1b00720c */ /* 0x000fc60003f05300 */
[----:B------:R-:W0:Y:S01]  /*6480*/  LDC R9, c[0x0][0x144] ;  /* 0x00005100ff097b82 */ /* 0x000e220000000800 */
[-C--:B-1----:R-:W-:Y:S01]  /*6490*/  SHF.R.U64 R10, R4, R6.reuse, R3 ;  /* 0x00000006040a7219 */ /* 0x082fe20000001203 */
[----:B---3--:R-:W-:Y:S01]  /*64a0*/  IMAD.MOV R7, RZ, RZ, -R7 ;  /* 0x000000ffff077224 */ /* 0x008fe200078e0a07 */
[----:B------:R-:W-:Y:S01]  /*64b0*/  SHF.R.U32.HI R3, RZ, R6, R3 ;  /* 0x00000006ff037219 */ /* 0x000fe20000011603 */
[----:B------:R-:W-:-:S04]  /*64c0*/  FMUL R6, R0, UR4 ;  /* 0x0000000400067c20 */ /* 0x000fc80008400000 */
[----:B------:R-:W1:Y:S01]  /*64d0*/  LDC R21, c[0x0][0x148] ;  /* 0x00005200ff157b82 */ /* 0x000e620000000800 */
[----:B------:R3:W0:Y:S01]  /*64e0*/  F2I.U32.TRUNC.NTZ R14, R6 ;  /* 0x00000006000e7305 */ /* 0x000622000020f000 */
[-CC-:B--2---:R-:W-:Y:S02]  /*64f0*/  SHF.R.U64 R13, R10, R8.reuse, R3.reuse ;  /* 0x000000080a0d7219 */ /* 0x184fe40000001203 */
[----:B------:R-:W-:-:S04]  /*6500*/  SHF.R.U32.HI R0, RZ, R8, R3 ;  /* 0x00000008ff007219 */ /* 0x000fc80000011603 */
[----:B-----5:R-:W2:Y:S01]  /*6510*/  LDC R24, c[0x0][0x648] ;  /* 0x00019200ff187b82 */ /* 0x020ea20000000800 */
[-CC-:B----4-:R-:W-:Y:S02]  /*6520*/  SHF.R.U64 R15, R13, R11.reuse, R0.reuse ;  /* 0x0000000b0d0f7219 */ /* 0x190fe40000001200 */
[----:B------:R-:W-:-:S03]  /*6530*/  SHF.R.U32.HI R5, RZ, R11, R0 ;  /* 0x0000000bff057219 */ /* 0x000fc60000011600 */
[----:B------:R-:W-:Y:S02]  /*6540*/  IMAD.MOV.U32 R4, RZ, RZ, R15 ;  /* 0x000000ffff047224 */ /* 0x000fe400078e000f */
[----:B------:R-:W4:Y:S01]  /*6550*/  LDC R28, c[0x0][0x638] ;  /* 0x00018e00ff1c7b82 */ /* 0x000f220000000800 */
[----:B0-----:R-:W-:-:S07]  /*6560*/  IMAD R25, R9, R7, R12 ;  /* 0x0000000709197224 */ /* 0x001fce00078e020c */
[----:B------:R-:W0:Y:S08]  /*6570*/  LDC R29, c[0x0][0x610] ;  /* 0x00018400ff1d7b82 */ /* 0x000e300000000800 */
[----:B------:R-:W0:Y:S01]  /*6580*/  LDC R30, c[0x0][0x600] ;  /* 0x00018000ff1e7b82 */ /* 0x000e220000000800 */
[----:B-123--:R-:W-:Y:S05]  /*6590*/  @!P0 BRA `(.L_x_161) ;  /* 0x0000000000288947 */ /* 0x00efea0003800000 */
[----:B------:R-:W1:Y:S02]  /*65a0*/  LDC R0, c[0x0][0x64c] ;  /* 0x00019300ff007b82 */ /* 0x000e640000000800 */
[----:B-1----:R-:W-:-:S05]  /*65b0*/  IADD3 R3, P0, R15, R0, RZ ;  /* 0x000000000f037210 */ /* 0x002fca0007f1e0ff */
        /* <DEDUP_REMOVED lines=8> */
.L_x_161:
[----:B------:R-:W-:Y:S01]  /*6640*/  ISETP.NE.AND P0, PT, R2, 0x1, PT ;  /* 0x000000010200780c */ /* 0x000fe20003f05270 */
[----:B------:R-:W-:Y:S01]  /*6650*/  IMAD.MOV R14, RZ, RZ, -R14 ;  /* 0x000000ffff0e7224 */ /* 0x000fe200078e0a0e */
[----:B------:R-:W-:Y:S02]  /*6660*/  SHF.R.U64 R3, R4, R24, R5 ;  /* 0x0000001804037219 */ /* 0x000fe40000001205 */
[----:B------:R-:W-:Y:S02]  /*6670*/  LOP3.LUT R0, R13, R98, RZ, 0xc0, !PT ;  /* 0x000000620d007212 */ /* 0x000fe400078ec0ff */
[----:B------:R-:W-:Y:S01]  /*6680*/  LOP3.LUT R10, R10, R97, RZ, 0xc0, !PT ;  /* 0x000000610a0a7212 */ /* 0x000fe200078ec0ff */
[----:B------:R-:W-:Y:S02]  /*6690*/  IMAD.MOV R4, RZ, RZ, -R3 ;  /* 0x000000ffff047224 */ /* 0x000fe400078e0a03 */
[----:B------:R-:W-:Y:S02]  /*66a0*/  IMAD R0, R93, R3, R0 ;  /* 0x000000035d007224 */ /* 0x000fe400078e0200 */
[----:B----4-:R-:W-:-:S02]  /*66b0*/  IMAD R3, R4, R28, R15 ;  /* 0x0000001c04037224 */ /* 0x010fc400078e020f */
[----:B------:R-:W-:Y:S02]  /*66c0*/  @P0 IMAD R25, R21, R14, R20 ;  /* 0x0000000e15190224 */ /* 0x000fe400078e0214 */
[----:B0-----:R-:W-:Y:S02]  /*66d0*/  IMAD R5, R3, R30, R10 ;  /* 0x0000001e03057224 */ /* 0x001fe400078e020a */
[----:B------:R-:W-:Y:S02]  /*66e0*/  IMAD R0, R0, R29, R25 ;  /* 0x0000001d00007224 */ /* 0x000fe400078e0219 */
[----:B------:R-:W-:-:S03]  /*66f0*/  IMAD.MOV.U32 R4, RZ, RZ, 0x1 ;  /* 0x00000001ff047424 */ /* 0x000fc600078e00ff */
[----:B------:R-:W-:Y:S02]  /*6700*/  SEL R100, R5, R0, !P0 ;  /* 0x0000000005647207 */ /* 0x000fe40004000000 */
[----:B------:R-:W-:Y:S02]  /*6710*/  PRMT R3, R4, 0x7610, R3 ;  /* 0x0000761004037816 */ /* 0x000fe40000000003 */
[----:B------:R-:W-:-:S07]  /*6720*/  SEL R0, R0, R5, !P0 ;  /* 0x0000000500007207 */ /* 0x000fce0004000000 */
.L_x_159:
[----:B------:R-:W-:Y:S01]  /*6730*/  UIADD3 UR41, UR43, UR41, URZ ;  /* 0x000000292b297290 */ /* 0x000fe2000fffe03f */
[----:B------:R-:W-:Y:S01]  /*6740*/  LOP3.LUT P0, RZ, R3, 0xff, RZ, 0xc0, !PT ;  /* 0x000000ff03ff7812 */ /* 0x000fe2000780c0ff */
[----:B------:R-:W-:Y:S02]  /*6750*/  IMAD.MOV.U32 R103, RZ, RZ, R0 ;  /* 0x000000ffff677224 */ /* 0x000fe400078e0000 */
[----:B------:R-:W-:Y:S02]  /*6760*/  USHF.R.U32.HI UR4, URZ, 0x2, UR41 ;  /* 0x000000023f047899 */ /* 0x000fe40008011629 */
[----:B------:R-:W-:Y:S02]  /*6770*/  UISETP.GT.U32.AND UP1, UPT, UR41, 0x3, UPT ;  /* 0x000000032900788c */ /* 0x000fe4000bf24070 */
[----:B------:R-:W-:Y:S02]  /*6780*/  ULOP3.LUT UR4, UR4, 0x1, URZ, 0xc0, !UPT ;  /* 0x0000000104047892 */ /* 0x000fe4000f8ec03f */
[----:B------:R-:W-:-:S02]  /*6790*/  UISETP.LT.U32.AND UP1, UPT, UR43, 0x4, UP1 ;  /* 0x000000042b00788c */ /* 0x000fc40008f21070 */
[----:B------:R-:W-:Y:S02]  /*67a0*/  UISETP.NE.U32.AND UP0, UPT, UR4, 0x1, UPT ;  /* 0x000000010400788c */ /* 0x000fe4000bf05070 */
[----:B------:R-:W-:Y:S02]  /*67b0*/  USEL UR5, URZ, 0x1, !UP1 ;  /* 0x000000013f057887 */ /* 0x000fe4000c800000 */
[----:B------:R-:W-:Y:S02]  /*67c0*/  UISETP.GT.U32.AND UP0, UPT, UR43, 0x3, !UP0 ;  /* 0x000000032b00788c */ /* 0x000fe4000c704070 */
[----:B------:R-:W-:Y:S02]  /*67d0*/  ULOP3.LUT UR41, UR41, 0x3, URZ, 0xc0, !UPT ;  /* 0x0000000329297892 */ /* 0x000fe4000f8ec03f */
[----:B------:R-:W-:-:S04]  /*67e0*/  USEL UR4, URZ, 0x1, !UP0 ;  /* 0x000000013f047887 */ /* 0x000fc8000c000000 */
[----:B------:R-:W-:Y:S01]  /*67f0*/  ULOP3.LUT UR40, UR4, UR40, UR5, 0x96, !UPT ;  /* 0x0000002804287292 */ /* 0x000fe2000f8e9605 */
[----:B------:R-:W-:Y:S11]  /*6800*/  @P0 BRA `(.L_x_162) ;  /* 0xffffffac001c0947 */ /* 0x000ff6000383ffff */
[----:B------:R-:W-:Y:S05]  /*6810*/  EXIT ;  /* 0x000000000000794d */ /* 0x000fea0003800000 */
.L_x_7:
        /* <DEDUP_REMOVED lines=26> */
.L_x_164:
[----:B------:R-:W0:Y:S01]  /*69c0*/  LDC.64 R28, c[0x0][0x640] ;  /* 0x00019000ff1c7b82 */ /* 0x000e220000000a00 */
[-CC-:B------:R-:W-:Y:S01]  /*69d0*/  SHF.R.U64 R22, R14, R6.reuse, R15.reuse ;  /* 0x000000060e167219 */ /* 0x180fe2000000120f */
[----:B------:R-:W-:Y:S01]  /*69e0*/  IMAD.MOV.U32 R30, RZ, RZ, 0x1 ;  /* 0x00000001ff1e7424 */ /* 0x000fe200078e00ff */
[----:B------:R-:W-:Y:S02]  /*69f0*/  SHF.R.U32.HI R6, RZ, R6, R15 ;  /* 0x00000006ff067219 */ /* 0x000fe4000001160f */
[----:B------:R-:W-:-:S03]  /*6a00*/  IADD3 R13, P0, RZ, -R22, RZ ;  /* 0x80000016ff0d7210 */ /* 0x000fc60007f1e0ff */
[----:B------:R-:W1:Y:S02]  /*6a10*/  LDC R12, c[0x0][0x618] ;  /* 0x00018600ff0c7b82 */ /* 0x000e640000000800 */
[----:B------:R-:W-:-:S04]  /*6a20*/  IMAD.X R11, RZ, RZ, ~R6, P0 ;  /* 0x000000ffff0b7224 */ /* 0x000fc800000e0e06 */
[-C--:B------:R-:W-:Y:S02]  /*6a30*/  IMAD R6, R11, R24.reuse, RZ ;  /* 0x000000180b067224 */ /* 0x080fe400078e02ff */
[----:B------:R-:W2:Y:S01]  /*6a40*/  LDC R14, c[0x0][0x608] ;  /* 0x00018200ff0e7b82 */ /* 0x000ea20000000800 */
[----:B------:R-:W-:-:S04]  /*6a50*/  IMAD.WIDE.U32 R10, R13, R24, R16 ;  /* 0x000000180d0a7225 */ /* 0x000fc800078e0010 */
[----:B------:R-:W-:-:S03]  /*6a60*/  IMAD R13, R13, R25, R6 ;  /* 0x000000190d0d7224 */ /* 0x000fc600078e0206 */
[----:B------:R-:W3:Y:S01]  /*6a70*/  LDC R27, c[0x0][0x658] ;  /* 0x00019600ff1b7b82 */ /* 0x000ee20000000800 */
[----:B------:R-:W-:Y:S01]  /*6a80*/  IMAD.IADD R11, R11, 0x1, R13 ;  /* 0x000000010b0b7824 */ /* 0x000fe200078e020d */
[----:B0-----:R-:W-:-:S04]  /*6a90*/  ISETP.NE.U32.AND P0, PT, R28, RZ, PT ;  /* 0x000000ff1c00720c */ /* 0x001fc80003f05070 */
[----:B------:R-:W-:Y:S02]  /*6aa0*/  ISETP.NE.AND.EX P0, PT, R29, RZ, PT, P0 ;  /* 0x000000ff1d00720c */ /* 0x000fe40003f05300 */
[----:B------:R-:W0:Y:S01]  /*6ab0*/  LDC R20, c[0x0][0x600] ;  /* 0x00018000ff147b82 */ /* 0x000e220000000800 */
[-CC-:B-1----:R-:W-:Y:S01]  /*6ac0*/  SHF.R.U64 R8, R10, R12.reuse, R11.reuse ;  /* 0x0000000c0a087219 */ /* 0x182fe2000000120b */
[----:B------:R-:W-:Y:S01]  /*6ad0*/  IMAD.MOV.U32 R10, RZ, RZ, -0x1 ;  /* 0xffffffffff0a7424 */ /* 0x000fe200078e00ff */
[----:B------:R-:W-:-:S05]  /*6ae0*/  SHF.R.U32.HI R11, RZ, R12, R11 ;  /* 0x0000000cff0b7219 */ /* 0x000fca000001160b */
[----:B------:R-:W1:Y:S01]  /*6af0*/  LDC R24, c[0x0][0x648] ;  /* 0x00019200ff187b82 */ /* 0x000e620000000800 */
[-CC-:B--2---:R-:W-:Y:S02]  /*6b00*/  SHF.R.U64 R21, R8, R14.reuse, R11.reuse ;  /* 0x0000000e08157219 */ /* 0x184fe4000000120b */
[----:B------:R-:W-:-:S05]  /*6b10*/  SHF.R.U32.HI R6, RZ, R14, R11 ;  /* 0x0000000eff067219 */ /* 0x000fca000001160b */
[----:B------:R-:W2:Y:S01]  /*6b20*/  LDC R26, c[0x0][0x638] ;  /* 0x00018e00ff1a7b82 */ /* 0x000ea20000000800 */
[-C--:B---3--:R-:W-:Y:S02]  /*6b30*/  SHF.L.U32 R10, R10, R27.reuse, RZ ;  /* 0x0000001b0a0a7219 */ /* 0x088fe400000006ff */
[-CC-:B------:R-:W-:Y:S02]  /*6b40*/  SHF.R.U64 R25, R21, R27.reuse, R6.reuse ;  /* 0x0000001b15197219 */ /* 0x180fe40000001206 */
[----:B------:R-:W-:Y:S02]  /*6b50*/  LOP3.LUT R32, RZ, R10, RZ, 0x33, !PT ;  /* 0x0000000aff207212 */ /* 0x000fe400078e33ff */
[----:B------:R-:W-:Y:S01]  /*6b60*/  SHF.R.U32.HI R11, RZ, R27, R6 ;  /* 0x0000001bff0b7219 */ /* 0x000fe20000011606 */
[----:B------:R-:W3:Y:S01]  /*6b70*/  LDC R31, c[0x0][0x610] ;  /* 0x00018400ff1f7b82 */ /* 0x000ee20000000800 */
[----:B------:R-:W-:Y:S01]  /*6b80*/  IMAD.MOV.U32 R10, RZ, RZ, R25 ;  /* 0x000000ffff0a7224 */ /* 0x000fe200078e0019 */
[----:B------:R-:W-:Y:S06]  /*6b90*/  @!P0 BRA `(.L_x_165) ;  /* 0x0000000000288947 */ /* 0x000fec0003800000 */
        /* <DEDUP_REMOVED lines=10> */
.L_x_165:
[----:B------:R-:W-:Y:S02]  /*6c40*/  ISETP.NE.AND P0, PT, R2, 0x1, PT ;  /* 0x000000010200780c */ /* 0x000fe40003f05270 */
[----:B-1----:R-:W-:Y:S01]  /*6c50*/  SHF.R.U64 R6, R10, R24, R11 ;  /* 0x000000180a067219 */ /* 0x002fe2000000120b */
[----:B0-----:R-:W-:Y:S01]  /*6c60*/  VIADD R11, R20, 0xffffffff ;  /* 0xffffffff140b7836 */ /* 0x001fe20000000000 */
[----:B------:R-:W-:Y:S02]  /*6c70*/  SHF.L.U32 R30, R30, R27, RZ ;  /* 0x0000001b1e1e7219 */ /* 0x000fe400000006ff */
[----:B------:R-:W-:Y:S01]  /*6c80*/  LOP3.LUT R5, R21, R32, RZ, 0xc0, !PT ;  /* 0x0000002015057212 */ /* 0x000fe200078ec0ff */
[----:B------:R-:W-:-:S04]  /*6c90*/  IMAD.MOV R10, RZ, RZ, -R6 ;  /* 0x000000ffff0a7224 */ /* 0x000fc800078e0a06 */
[----:B------:R-:W-:Y:S01]  /*6ca0*/  IMAD R6, R30, R6, R5 ;  /* 0x000000061e067224 */ /* 0x000fe200078e0205 */
[----:B------:R-:W-:Y:S01]  /*6cb0*/  LOP3.LUT R5, R8, R11, RZ, 0xc0, !PT ;  /* 0x0000000b08057212 */ /* 0x000fe200078ec0ff */
[----:B------:R-:W-:Y:S02]  /*6cc0*/  @P0 IMAD R7, R9, R23, R4 ;  /* 0x0000001709070224 */ /* 0x000fe400078e0204 */
[----:B--2---:R-:W-:Y:S02]  /*6cd0*/  IMAD R4, R10, R26, R25 ;  /* 0x0000001a0a047224 */ /* 0x004fe400078e0219 */
[----:B---3--:R-:W-:Y:S02]  /*6ce0*/  IMAD R7, R6, R31, R7 ;  /* 0x0000001f06077224 */ /* 0x008fe400078e0207 */
[----:B------:R-:W-:Y:S02]  /*6cf0*/  IMAD R4, R4, R20, R5 ;  /* 0x0000001404047224 */ /* 0x000fe400078e0205 */
[----:B------:R-:W-:-:S02]  /*6d00*/  IMAD.MOV.U32 R8, RZ, RZ, 0x1 ;  /* 0x00000001ff087424 */ /* 0x000fc400078e00ff */
[----:B------:R-:W-:Y:S01]  /*6d10*/  IMAD.MOV.U32 R6, RZ, RZ, R22 ;  /* 0x000000ffff067224 */ /* 0x000fe200078e0016 */
[----:B------:R-:W-:Y:S02]  /*6d20*/  SEL R20, R4, R7, !P0 ;  /* 0x0000000704147207 */ /* 0x000fe40004000000 */
[----:B------:R-:W-:-:S07]  /*6d30*/  SEL R21, R7, R4, !P0 ;  /* 0x0000000407157207 */ /* 0x000fce0004000000 */
.L_x_163:
[----:B------:R-:W-:-:S08]  /*6d40*/  NOP ;  /* 0x0000000000007918 */ /* 0x000fd00000000000 */
[----:B------:R-:W0:-:S00]  /*6d50*/  USETMAXREG.DEALLOC.CTAPOOL 0x28 ;  /* 0x00000028000079c8 */ /* 0x000e0000080e0500 */
[----:B0-----:R-:W-:-:S13]  /*6d60*/  ISETP.NE.AND P0, PT, R3, RZ, PT ;  /* 0x000000ff0300720c */ /* 0x001fda0003f05270 */
[----:B------:R-:W-:Y:S05]  /*6d70*/  @P0 EXIT ;  /* 0x000000000000094d */ /* 0x000fea0003800000 */
[----:B------:R-:W-:Y:S01]  /*6d80*/  LOP3.LUT P0, RZ, R8, 0xff, RZ, 0xc0, !PT ;  /* 0x000000ff08ff7812 */ /* 0x000fe2000780c0ff */
[----:B------:R-:W-:Y:S02]  /*6d90*/  IMAD.MOV.U32 R3, RZ, RZ, 0x1 ;  /* 0x00000001ff037424 */ /* 0x000fe400078e00ff */
[----:B------:R-:W-:-:S10]  /*6da0*/  IMAD.MOV.U32 R8, RZ, RZ, RZ ;  /* 0x000000ffff087224 */ /* 0x000fd400078e00ff */
[----:B------:R-:W-:Y:S05]  /*6db0*/  @!P0 BRA `(.L_x_166) ;  /* 0x0000000c002c8947 */ /* 0x000fea0003800000 */
[----:B------:R-:W0:Y:S01]  /*6dc0*/  LDC R3, c[0x0][0x28c] ;  /* 0x0000a300ff037b82 */ /* 0x000e220000000800 */
[----:B------:R-:W1:Y:S01]  /*6dd0*/  S2R R12, SR_CgaCtaId ;  /* 0x00000000000c7919 */ /* 0x000e620000008800 */
[----:B------:R-:W-:Y:S01]  /*6de0*/  ULDC UR5, c[0x0][0x658] ;  /* 0x0001960000057ab9 */ /* 0x000fe20000000800 */
[----:B------:R-:W-:Y:S01]  /*6df0*/  UMOV UR6, 0xffffffff ;  /* 0xffffffff00067882 */ /* 0x000fe20000000000 */
[----:B------:R-:W-:Y:S01]  /*6e00*/  BSSY B0, `(.L_x_166) ;  /* 0x00000c6000007945 */ /* 0x000fe20003800000 */
[----:B------:R-:W-:Y:S01]  /*6e10*/  USHF.L.U32 UR6, UR6, UR5, URZ ;  /* 0x0000000506067299 */ /* 0x000fe2000800063f */
[----:B------:R-:W-:Y:S01]  /*6e20*/  IMAD.MOV.U32 R10, RZ, RZ, 0x1 ;  /* 0x00000001ff0a7424 */ /* 0x000fe200078e00ff */
[----:B------:R-:W-:Y:S01]  /*6e30*/  LOP3.LUT R19, R18, 0x2, RZ, 0xfc, !PT ;  /* 0x0000000212137812 */ /* 0x000fe200078efcff */
[----:B------:R-:W-:Y:S01]  /*6e40*/  IMAD.MOV.U32 R8, RZ, RZ, RZ ;  /* 0x000000ffff087224 */ /* 0x000fe200078e00ff */
[----:B------:R-:W-:Y:S01]  /*6e50*/  ULDC UR4, c[0x0][0x600] ;  /* 0x0001800000047ab9 */ /* 0x000fe20000000800 */
[----:B------:R-:W-:Y:S01]  /*6e60*/  UMOV UR7, 0x1 ;  /* 0x0000000100077882 */ /* 0x000fe20000000000 */
[----:B------:R-:W-:-:S02]  /*6e70*/  UIADD3 UR15, UR4, -0x1, URZ ;  /* 0xffffffff040f7890 */ /* 0x000fc4000fffe03f */
[----:B------:R-:W-:Y:S02]  /*6e80*/  USHF.L.U32 UR17, UR7, UR5, URZ ;  /* 0x0000000507117299 */ /* 0x000fe4000800063f */
[----:B------:R-:W-:Y:S01]  /*6e90*/  ULOP3.LUT UR16, URZ, UR6, URZ, 0x33, !UPT ;  /* 0x000000063f107292 */ /* 0x000fe2000f8e333f */
[----:B------:R-:W-:Y:S01]  /*6ea0*/  ULDC.64 UR20, c[0x0][0x198] ;  /* 0x0000660000147ab9 */ /* 0x000fe20000000a00 */
[----:B0-----:R-:W-:-:S05]  /*6eb0*/  VIADD R3, R3, 0x3f ;  /* 0x0000003f03037836 */ /* 0x001fca0000000000 */
[----:B------:R-:W-:-:S04]  /*6ec0*/  SHF.R.S32.HI R4, RZ, 0x1f, R3 ;  /* 0x0000001fff047819 */ /* 0x000fc80000011403 */
[----:B------:R-:W-:Y:S01]  /*6ed0*/  LEA.HI R4, R4, R3, RZ, 0x6 ;  /* 0x0000000304047211 */ /* 0x000fe200078f30ff */
[C---:B-1----:R-:W-:Y:S02]  /*6ee0*/  IMAD.SHL.U32 R11, R12.reuse, 0x40, RZ ;  /* 0x000000400c0b7824 */ /* 0x042fe400078e00ff */
[----:B------:R-:W-:Y:S01]  /*6ef0*/  IMAD.SHL.U32 R12, R12, 0x1000, RZ ;  /* 0x000010000c0c7824 */ /* 0x000fe200078e00ff */
[----:B------:R-:W-:Y:S01]  /*6f00*/  SHF.R.S32.HI R9, RZ, 0x6, R4 ;  /* 0x00000006ff097819 */ /* 0x000fe20000011404 */
[----:B------:R-:W-:Y:S01]  /*6f10*/  IMAD.MOV.U32 R3, RZ, RZ, 0x1 ;  /* 0x00000001ff037424 */ /* 0x000fe200078e00ff */
[----:B------:R-:W-:Y:S02]  /*6f20*/  LOP3.LUT R11, R11, 0x40, RZ, 0xc0, !PT ;  /* 0x000000400b0b7812 */ /* 0x000fe400078ec0ff */
[----:B------:R-:W-:Y:S01]  /*6f30*/  LOP3.LUT R12, R12, 0x1000, RZ, 0xc0, !PT ;  /* 0x000010000c0c7812 */ /* 0x000fe200078ec0ff */
[----:B------:R-:W-:-:S07]  /*6f40*/  VIADD R13, R9, 0x1 ;  /* 0x00000001090d7836 */ /* 0x000fce0000000000 */
.L_x_177:
[----:B------:R-:W-:-:S03]  /*6f50*/  UMOV UR4, 0xffffffff ;  /* 0xffffffff00047882 */ /* 0x000fc60000000000 */
[----:B------:R-:W-:Y:S05]  /*6f60*/  BRA.DIV UR4, `(.L_x_167) ;  /* 0x0000000e04a87947 */ /* 0x000fea000b800000 */
[----:B------:R-:W-:-:S13]  /*6f70*/  ELECT P6, URZ, PT ;  /* 0x00000000003f782f */ /* 0x000fda00038c0000 */
.L_x_188:
[----:B------:R-:W0:Y:S01]  /*6f80*/  LDC R4, c[0x0][0x28c] ;  /* 0x0000a300ff047b82 */ /* 0x000e220000000800 */
[----:B------:R-:W-:Y:S01]  /*6f90*/  BSSY B1, `(.L_x_168) ;  /* 0x0000038000017945 */ /* 0x000fe20003800000 */
[----:B0-----:R-:W-:-:S13]  /*6fa0*/  ISETP.LT.OR P6, PT, R4, 0x1, !P6 ;  /* 0x000000010400780c */ /* 0x001fda00077c1670 */
[----:B------:R-:W-:Y:S05]  /*6fb0*/  @P6 BRA `(.L_x_169) ;  /* 0x0000000000d46947 */ /* 0x000fea0003800000 */
[----:B------:R-:W-:Y:S02]  /*6fc0*/  IMAD R20, R20, 0x80, R11 ;  /* 0x0000008014147824 */ /* 0x000fe400078e020b */
[----:B------:R-:W-:Y:S02]  /*6fd0*/  IMAD.SHL.U32 R21, R21, 0x80, RZ ;  /* 0x0000008015157824 */ /* 0x000fe400078e00ff */
[----:B------:R-:W-:Y:S02]  /*6fe0*/  IMAD.MOV.U32 R24, RZ, RZ, RZ ;  /* 0x000000ffff187224 */ /* 0x000fe400078e00ff */
[----:B------:R-:W-:Y:S02]  /*6ff0*/  IMAD.MOV.U32 R4, RZ, RZ, R13 ;  /* 0x000000ffff047224 */ /* 0x000fe400078e000d */
[----:B------:R-:W-:Y:S02]  /*7000*/  IMAD.MOV.U32 R5, RZ, RZ, R3 ;  /* 0x000000ffff057224 */ /* 0x000fe400078e0003 */
[----:B------:R-:W-:-:S07]  /*7010*/  IMAD.MOV.U32 R7, RZ, RZ, R8 ;  /* 0x000000ffff077224 */ /* 0x000fce00078e0008 */
.L_x_172:
[----:B------:R-:W0:Y:S01]  /*7020*/  S2R R15, SR_CgaCtaId ;  /* 0x00000000000f7919 */ /* 0x000e220000008800 */
[----:B------:R-:W-:Y:S02]  /*7030*/  MOV R14, 0x400 ;  /* 0x00000400000e7802 */ /* 0x000fe40000000f00 */
[----:B------:R-:W-:Y:S02]  /*7040*/  ISETP.NE.AND P1, PT, R0, RZ, PT ;  /* 0x000000ff0000720c */ /* 0x000fe40003f25270 */
[----:B0-----:R-:W-:Y:S02]  /*7050*/  LEA R22, R15, R14, 0x18 ;  /* 0x0000000e0f167211 */ /* 0x001fe400078ec0ff */
[----:B------:R-:W-:-:S09]  /*7060*/  SHF.L.U32 R14, R5, 0x1f, RZ ;  /* 0x0000001f050e7819 */ /* 0x000fd200000006ff */
[----:B------:R-:W0:Y:S01]  /*7070*/  @!P1 LDC R15, c[0x0][0x500] ;  /* 0x00014000ff0f9b82 */ /* 0x000e220000000800 */
[----:B------:R-:W-:-:S04]  /*7080*/  IMAD R23, R7, 0x8, R22 ;  /* 0x0000000807177824 */ /* 0x000fc800078e0216 */
[----:B------:R-:W1:Y:S02]  /*7090*/  SYNCS.PHASECHK.TRANS64.TRYWAIT P0, [R23+URZ+0x20], R14 ;  /* 0x0000200e170075a7 */ /* 0x000e64000800017f */
[----:B-1----:R-:W-:Y:S05]  /*70a0*/  @!P0 BRA `(.L_x_170) ;  /* 0x0000000c00788947 */ /* 0x002fea0003800000 */
.L_x_189:
[----:B-1----:R-:W-:Y:S01]  /*70b0*/  PRMT R14, R19, 0x9910, RZ ;  /* 0x00009910130e7816 */ /* 0x002fe200000000ff */
[----:B0-----:R0:W-:Y:S03]  /*70c0*/  @!P1 SYNCS.ARRIVE.TRANS64 RZ, [R23+URZ], R15 ;  /* 0x0000000f17ff99a7 */ /* 0x0011e6000800003f */
[----:B------:R-:W-:-:S13]  /*70d0*/  ISETP.NE.AND P0, PT, R14, 0x2, PT ;  /* 0x000000020e00780c */ /* 0x000fda0003f05270 */
[----:B0-----:R-:W-:Y:S05]  /*70e0*/  @P0 BRA `(.L_x_171) ;  /* 0x0000000000040947 */ /* 0x001fea0003800000 */
[----:B------:R-:W-:Y:S01]  /*70f0*/  BPT.TRAP 0x1 ;  /* 0x000000040000795c */ /* 0x000fe20000300000 */
.L_x_171:
[----:B------:R-:W-:Y:S01]  /*7100*/  IMAD R14, R7, 0x2000, R12 ;  /* 0x00002000070e7824 */ /* 0x000fe200078e020c */
[----:B------:R-:W-:Y:S01]  /*7110*/  R2UR UR9, R23 ;  /* 0x00000000170972ca */ /* 0x000fe200000e0000 */
[--C-:B------:R-:W-:Y:S01]  /*7120*/  IMAD R15, R7, 0x4000, R22.reuse ;  /* 0x00004000070f7824 */ /* 0x100fe200078e0216 */
[----:B------:R-:W-:Y:S01]  /*7130*/  UIADD3 UR4, UP0, UR20, 0xf0, URZ ;  /* 0x000000f014047890 */ /* 0x000fe2000ff1e03f */
[----:B------:R-:W-:Y:S01]  /*7140*/  IMAD R14, R14, 0x2, R22 ;  /* 0x000000020e0e7824 */ /* 0x000fe200078e0216 */
[----:B------:R-:W-:Y:S01]  /*7150*/  R2UR UR11, R21 ;  /* 0x00000000150b72ca */ /* 0x000fe200000e0000 */
[----:B------:R-:W-:Y:S01]  /*7160*/  VIADD R4, R4, 0xffffffff ;  /* 0xffffffff04047836 */ /* 0x000fe20000000000 */
[----:B------:R-:W-:Y:S01]  /*7170*/  R2UR UR5, R15 ;  /* 0x000000000f0572ca */ /* 0x000fe200000e0000 */
[----:B------:R-:W-:Y:S01]  /*7180*/  UIADD3 UR22, UP1, UR20, 0x1f0, URZ ;  /* 0x000001f014167890 */ /* 0x000fe2000ff3e03f */
[----:B------:R-:W-:Y:S01]  /*7190*/  R2UR UR8, R14 ;  /* 0x000000000e0872ca */ /* 0x000fe200000e0000 */
[----:B------:R-:W-:Y:S01]  /*71a0*/  VIADD R7, R7, 0x1 ;  /* 0x0000000107077836 */ /* 0x000fe20000000000 */
[----:B------:R-:W-:Y:S01]  /*71b0*/  R2UR UR10, R24 ;  /* 0x00000000180a72ca */ /* 0x000fe200000e0000 */
[----:B------:R-:W-:Y:S01]  /*71c0*/  UIADD3.X UR23, URZ, UR21, URZ, UP1, !UPT ;  /* 0x000000153f177290 */ /* 0x000fe20008ffe43f */
[----:B------:R-:W-:Y:S01]  /*71d0*/  R2UR UR12, R6 ;  /* 0x00000000060c72ca */ /* 0x000fe200000e0000 */
[----:B------:R-:W-:Y:S01]  /*71e0*/  UMOV UR6, 0x0 ;  /* 0x0000000000067882 */ /* 0x000fe20000000000 */
[----:B------:R-:W-:Y:S01]  /*71f0*/  R2UR UR18, R20 ;  /* 0x00000000141272ca */ /* 0x000fe200000e0000 */
[----:B------:R-:W-:Y:S01]  /*7200*/  UMOV UR7, 0x10000000 ;  /* 0x1000000000077882 */ /* 0x000fe20000000000 */
[----:B------:R-:W-:Y:S01]  /*7210*/  ISETP.GT.AND P1, PT, R4, 0x1, PT ;  /* 0x000000010400780c */ /* 0x000fe20003f24270 */
[----:B------:R-:W-:Y:S01]  /*7220*/  UMOV UR19, 0x30000 ;  /* 0x0003000000137882 */ /* 0x000fe20000000000 */
[C---:B------:R-:W-:Y:S01]  /*7230*/  ISETP.NE.AND P0, PT, R7.reuse, 0x4, PT ;  /* 0x000000040700780c */ /* 0x040fe20003f05270 */
[----:B------:R-:W-:Y:S01]  /*7240*/  UIADD3 UR13, UR5, 0x100, URZ ;  /* 0x00000100050d7890 */ /* 0x000fe2000fffe03f */
[----:B------:R-:W-:Y:S01]  /*7250*/  VIADD R24, R24, 0x40 ;  /* 0x0000004018187836 */ /* 0x000fe20000000000 */
[----:B------:R-:W-:Y:S01]  /*7260*/  UIADD3.X UR5, URZ, UR21, URZ, UP0, !UPT ;  /* 0x000000153f057290 */ /* 0x000fe200087fe43f */
[----:B------:R-:W-:Y:S01]  /*7270*/  SEL R14, RZ, 0x1, P0 ;  /* 0x00000001ff0e7807 */ /* 0x000fe20000000000 */
[----:B------:R-:W-:Y:S01]  /*7280*/  UIADD3 UR14, UR8, 0x10100, URZ ;  /* 0x00010100080e7890 */ /* 0x000fe2000fffe03f */
[----:B------:R-:W-:-:S02]  /*7290*/  SEL R7, R7, RZ, P0 ;  /* 0x000000ff07077207 */ /* 0x000fc40000000000 */
[----:B------:R-:W-:Y:S01]  /*72a0*/  UMOV UR8, UR13 ;  /* 0x0000000d00087c82 */ /* 0x000fe20008000000 */
[----:B------:R-:W-:-:S03]  /*72b0*/  LOP3.LUT R5, R5, R14, RZ, 0x3c, !PT ;  /* 0x0000000e05057212 */ /* 0x000fc600078e3cff */
[----:B------:R0:W-:Y:S02]  /*72c0*/  UTMALDG.3D [UR8], [UR4], desc[UR6] ;  /* 0x00000608040075b4 */ /* 0x0001e40008011000 */
[----:B0-----:R-:W-:Y:S01]  /*72d0*/  UMOV UR8, UR14 ;  /* 0x0000000e00087c82 */ /* 0x001fe20008000000 */
[----:B------:R-:W-:Y:S02]  /*72e0*/  UMOV UR11, UR18 ;  /* 0x00000012000b7c82 */ /* 0x000fe40008000000 */
[----:B------:R0:W-:Y:S02]  /*72f0*/  UTMALDG.3D.MULTICAST [UR8], [UR22], UR19, desc[UR6] ;  /* 0x00000608160073b4 */ /* 0x0001e40008011813 */
[----:B0-----:R-:W-:Y:S05]  /*7300*/  @P1 BRA `(.L_x_172) ;  /* 0xfffffffc00441947 */ /* 0x001fea000383ffff */
.L_x_169:
[----:B------:R-:W-:Y:S05]  /*7310*/  BSYNC B1 ;  /* 0x0000000000017941 */ /* 0x000fea0003800000 */
.L_x_168:
[----:B------:R-:W-:Y:S01]  /*7320*/  LOP3.LUT P1, RZ, R10, 0xff, RZ, 0xc0, !PT ;  /* 0x000000ff0aff7812 */ /* 0x000fe2000782c0ff */
[----:B------:R-:W-:Y:S01]  /*7330*/  IMAD.IADD R8, R9, 0x1, R8 ;  /* 0x0000000109087824 */ /* 0x000fe200078e0208 */
[----:B------:R-:W-:Y:S01]  /*7340*/  IADD3 R16, P2, R16, UR36, RZ ;  /* 0x0000002410107c10 */ /* 0x000fe2000ff5e0ff */
[----:B------:R-:W-:Y:S01]  /*7350*/  ULDC.64 UR4, c[0x0][0x650] ;  /* 0x0001940000047ab9 */ /* 0x000fe20000000a00 */
[----:B------:R-:W-:Y:S01]  /*7360*/  BSSY B1, `(.L_x_173) ;  /* 0x000006d000017945 */ /* 0x000fe20003800000 */
[----:B------:R-:W-:Y:S01]  /*7370*/  IMAD.MOV.U32 R21, RZ, RZ, -0x1 ;  /* 0xffffffffff157424 */ /* 0x000fe200078e00ff */
[----:B------:R-:W-:Y:S01]  /*7380*/  SHF.R.U32.HI R4, RZ, 0x2, R8 ;  /* 0x00000002ff047819 */ /* 0x000fe20000011608 */
[----:B------:R-:W-:Y:S01]  /*7390*/  IMAD.MOV.U32 R20, RZ, RZ, -0x1 ;  /* 0xffffffffff147424 */ /* 0x000fe200078e00ff */
[----:B------:R-:W-:Y:S02]  /*73a0*/  ISETP.GT.U32.AND P0, PT, R8, 0x3, PT ;  /* 0x000000030800780c */ /* 0x000fe40003f04070 */
[----:B------:R-:W-:-:S02]  /*73b0*/  LOP3.LUT R4, R4, 0x1, RZ, 0xc0, !PT ;  /* 0x0000000104047812 */ /* 0x000fc400078ec0ff */
[----:B------:R-:W-:Y:S01]  /*73c0*/  ISETP.LT.U32.AND P0, PT, R9, 0x4, P0 ;  /* 0x000000040900780c */ /* 0x000fe20000701070 */
[----:B------:R-:W0:Y:S01]  /*73d0*/  @P1 S2R R6, SR_CgaCtaId ;  /* 0x0000000000061919 */ /* 0x000e220000008800 */
[----:B------:R-:W-:Y:S02]  /*73e0*/  @P1 MOV R5, 0x400 ;  /* 0x0000040000051802 */ /* 0x000fe40000000f00 */
[----:B------:R-:W-:Y:S02]  /*73f0*/  IADD3.X R17, R17, UR42, RZ, P2, !PT ;  /* 0x0000002a11117c10 */ /* 0x000fe400097fe4ff */
[----:B------:R-:W-:Y:S02]  /*7400*/  ISETP.GE.U32.AND P2, PT, R16, UR4, PT ;  /* 0x0000000410007c0c */ /* 0x000fe4000bf46070 */
[----:B------:R-:W-:Y:S02]  /*7410*/  LOP3.LUT R8, R8, 0x3, RZ, 0xc0, !PT ;  /* 0x0000000308087812 */ /* 0x000fe400078ec0ff */
[----:B------:R-:W-:-:S02]  /*7420*/  PRMT R10, RZ, 0x7610, R10 ;  /* 0x00007610ff0a7816 */ /* 0x000fc4000000000a */
[----:B0-----:R-:W-:Y:S01]  /*7430*/  @P1 LEA R5, R6, R5, 0x18 ;  /* 0x0000000506051211 */ /* 0x001fe200078ec0ff */
[----:B------:R-:W-:-:S03]  /*7440*/  IMAD.MOV.U32 R6, RZ, RZ, -0x1 ;  /* 0xffffffffff067424 */ /* 0x000fc600078e00ff */
[----:B------:R0:W-:Y:S01]  /*7450*/  @P1 SYNCS.ARRIVE.TRANS64.A1T0 RZ, [R5+URZ+0x58], RZ ;  /* 0x000058ff05ff19a7 */ /* 0x0001e2000810003f */
[----:B------:R-:W-:Y:S02]  /*7460*/  ISETP.NE.U32.AND P1, PT, R4, 0x1, PT ;  /* 0x000000010400780c */ /* 0x000fe40003f25070 */
[----:B------:R-:W-:Y:S02]  /*7470*/  SEL R4, RZ, 0x1, !P0 ;  /* 0x00000001ff047807 */ /* 0x000fe40004000000 */
[----:B------:R-:W-:Y:S02]  /*7480*/  ISETP.GE.U32.AND.EX P0, PT, R17, UR5, PT, P2 ;  /* 0x0000000511007c0c */ /* 0x000fe4000bf06120 */
[----:B------:R-:W-:-:S04]  /*7490*/  ISETP.GT.U32.AND P1, PT, R9, 0x3, !P1 ;  /* 0x000000030900780c */ /* 0x000fc80004f24070 */
[----:B0-----:R-:W-:-:S04]  /*74a0*/  SEL R5, RZ, 0x1, !P1 ;  /* 0x00000001ff057807 */ /* 0x001fc80004800000 */
[--C-:B------:R-:W-:Y:S02]  /*74b0*/  LOP3.LUT R3, R5, R3, R4.reuse, 0x96, !PT ;  /* 0x0000000305037212 */ /* 0x100fe400078e9604 */
[----:B------:R-:W-:Y:S01]  /*74c0*/  PRMT R4, RZ, 0x7610, R4 ;  /* 0x00007610ff047816 */ /* 0x000fe20000000004 */
[----:B------:R-:W-:Y:S06]  /*74d0*/  @P0 BRA `(.L_x_174) ;  /* 0x0000000400540947 */ /* 0x000fec0003800000 */
[----:B------:R-:W0:Y:S01]  /*74e0*/  S2R R15, SR_CTAID.X ;  /* 0x00000000000f7919 */ /* 0x000e220000002500 */
[----:B------:R-:W-:Y:S01]  /*74f0*/  ULDC.64 UR4, c[0x0][0x628] ;  /* 0x00018a0000047ab9 */ /* 0x000fe20000000a00 */
[----:B------:R-:W-:Y:S01]  /*7500*/  ULDC UR7, c[0x0][0x630] ;  /* 0x00018c0000077ab9 */ /* 0x000fe20000000800 */
[----:B------:R-:W-:Y:S01]  /*7510*/  ISETP.NE.U32.AND P0, PT, RZ, UR4, PT ;  /* 0x00000004ff007c0c */ /* 0x000fe2000bf05070 */
[----:B------:R-:W1:Y:S01]  /*7520*/  S2R R20, SR_CTAID.Y ;  /* 0x0000000000147919 */ /* 0x000e620000002600 */
[----:B------:R-:W-:Y:S01]  /*7530*/  ULDC UR8, c[0x0][0x150] ;  /* 0x0000540000087ab9 */ /* 0x000fe20000000800 */
[----:B------:R-:W-:Y:S01]  /*7540*/  IMAD.MOV.U32 R4, RZ, RZ, R16 ;  /* 0x000000ffff047224 */ /* 0x000fe200078e0010 */
[----:B------:R-:W-:Y:S01]  /*7550*/  ISETP.NE.AND.EX P0, PT, RZ, UR5, PT, P0 ;  /* 0x00000005ff007c0c */ /* 0x000fe2000bf05300 */
[----:B------:R-:W-:Y:S01]  /*7560*/  IMAD.MOV.U32 R5, RZ, RZ, R17 ;  /* 0x000000ffff057224 */ /* 0x000fe200078e0011 */
[----:B0-----:R-:W-:-:S11]  /*7570*/  I2FP.F32.U32 R22, R15 ;  /* 0x0000000f00167245 */ /* 0x001fd60000201000 */
[----:B------:R-:W-:Y:S05]  /*7580*/  @!P0 BRA `(.L_x_175) ;  /* 0x0000000000288947 */ /* 0x000fea0003800000 */
[----:B------:R-:W-:Y:S02]  /*7590*/  ULDC UR6, c[0x0][0x634] ;  /* 0x00018d0000067ab9 */ /* 0x000fe40000000800 */
[----:B------:R-:W-:-:S05]  /*75a0*/  IADD3 R5, P0, R16, UR6, RZ ;  /* 0x0000000610057c10 */ /* 0x000fca000ff1e0ff */
[----:B------:R-:W-:-:S04]  /*75b0*/  IMAD.X R21, RZ, RZ, R17, P0 ;  /* 0x000000ffff157224 */ /* 0x000fc800000e0611 */
[----:B------:R-:W-:-:S04]  /*75c0*/  IMAD.WIDE.U32 R6, R21, UR4, RZ ;  /* 0x0000000415067c25 */ /* 0x000fc8000f8e00ff */
[----:B------:R-:W-:-:S04]  /*75d0*/  IMAD.WIDE.U32 R6, P0, R5, UR5, R6 ;  /* 0x0000000505067c25 */ /* 0x000fc8000f800006 */
[----:B------:R-:W-:-:S04]  /*75e0*/  IMAD.WIDE.U32 R4, R5, UR4, RZ ;  /* 0x0000000405047c25 */ /* 0x000fc8000f8e00ff */
[----:B------:R-:W-:Y:S01]  /*75f0*/  IMAD.MOV.U32 R4, RZ, RZ, R7 ;  /* 0x000000ffff047224 */ /* 0x000fe200078e0007 */
[----:B------:R-:W-:Y:S01]  /*7600*/  IADD3 RZ, P1, R5, R6, RZ ;  /* 0x0000000605ff7210 */ /* 0x000fe20007f3e0ff */
[----:B------:R-:W-:-:S04]  /*7610*/  IMAD.X R5, RZ, RZ, RZ, P0 ;  /* 0x000000ffff057224 */ /* 0x000fc800000e06ff */
[----:B------:R-:W-:-:S08]  /*7620*/  IMAD.WIDE.U32.X R4, R21, UR5, R4, P1 ;  /* 0x0000000515047c25 */ /* 0x000fd000088e0404 */
.L_x_175:
[--C-:B------:R-:W-:Y:S01]  /*7630*/  SHF.R.U64 R14, R4, UR7, R5.reuse ;  /* 0x00000007040e7c19 */ /* 0x100fe20008001205 */
[----:B------:R-:W-:Y:S01]  /*7640*/  FMUL R22, R22, UR8 ;  /* 0x0000000816167c20 */ /* 0x000fe20008400000 */
[----:B------:R-:W-:Y:S01]  /*7650*/  SHF.R.U32.HI R4, RZ, UR7, R5 ;  /* 0x00000007ff047c19 */ /* 0x000fe20008011605 */
[----:B------:R-:W0:Y:S01]  /*7660*/  LDC R6, c[0x0][0x144] ;  /* 0x00005100ff067b82 */ /* 0x000e220000000800 */
[----:B------:R-:W-:Y:S01]  /*7670*/  IADD3 R5, P0, RZ, -R14, RZ ;  /* 0x8000000eff057210 */ /* 0x000fe20007f1e0ff */
[----:B------:R-:W-:Y:S01]  /*7680*/  ULDC UR6, c[0x0][0x154] ;  /* 0x0000550000067ab9 */ /* 0x000fe20000000800 */
[----:B-1----:R-:W-:Y:S01]  /*7690*/  I2FP.F32.U32 R7, R20 ;  /* 0x0000001400077245 */ /* 0x002fe20000201000 */
[----:B------:R-:W1:Y:S01]  /*76a0*/  F2I.U32.TRUNC.NTZ R22, R22 ;  /* 0x0000001600167305 */ /* 0x000e62000020f000 */
[----:B------:R-:W-:Y:S01]  /*76b0*/  ULDC.64 UR4, c[0x0][0x620] ;  /* 0x0001880000047ab9 */ /* 0x000fe20000000a00 */
[----:B------:R-:W-:Y:S01]  /*76c0*/  IMAD.X R4, RZ, RZ, ~R4, P0 ;  /* 0x000000ffff047224 */ /* 0x000fe200000e0e04 */
[----:B------:R-:W-:Y:S01]  /*76d0*/  ISETP.NE.AND P2, PT, R2, 0x1, PT ;  /* 0x000000010200780c */ /* 0x000fe20003f45270 */
[----:B------:R-:W-:Y:S01]  /*76e0*/  FMUL R23, R7, UR6 ;  /* 0x0000000607177c20 */ /* 0x000fe20008400000 */
[----:B------:R-:W2:Y:S01]  /*76f0*/  LDC R25, c[0x0][0x148] ;  /* 0x00005200ff197b82 */ /* 0x000ea20000000800 */
[----:B------:R-:W-:Y:S01]  /*7700*/  IMAD R4, R4, UR4, RZ ;  /* 0x0000000404047c24 */ /* 0x000fe2000f8e02ff */
[----:B------:R-:W-:-:S02]  /*7710*/  ULDC.64 UR6, c[0x0][0x640] ;  /* 0x0001900000067ab9 */ /* 0x000fc40000000a00 */
[----:B------:R-:W-:Y:S01]  /*7720*/  ISETP.NE.U32.AND P0, PT, RZ, UR6, PT ;  /* 0x00000006ff007c0c */ /* 0x000fe2000bf05070 */
[----:B------:R-:W3:Y:S01]  /*7730*/  F2I.U32.TRUNC.NTZ R23, R23 ;  /* 0x0000001700177305 */ /* 0x000ee2000020f000 */
[C---:B------:R-:W-:Y:S02]  /*7740*/  IMAD R7, R5.reuse, UR5, R4 ;  /* 0x0000000505077c24 */ /* 0x040fe4000f8e0204 */
[----:B------:R-:W-:Y:S01]  /*7750*/  IMAD.WIDE.U32 R4, R5, UR4, R16 ;  /* 0x0000000405047c25 */ /* 0x000fe2000f8e0010 */
[----:B------:R-:W-:Y:S01]  /*7760*/  ULDC UR4, c[0x0][0x618] ;  /* 0x0001860000047ab9 */ /* 0x000fe20000000800 */
[----:B------:R-:W-:Y:S02]  /*7770*/  ISETP.NE.AND.EX P0, PT, RZ, UR7, PT, P0 ;  /* 0x00000007ff007c0c */ /* 0x000fe4000bf05300 */
[----:B------:R-:W-:Y:S02]  /*7780*/  IMAD.IADD R5, R5, 0x1, R7 ;  /* 0x0000000105057824 */ /* 0x000fe400078e0207 */
[----:B-1----:R-:W-:-:S03]  /*7790*/  IMAD.MOV R22, RZ, RZ, -R22 ;  /* 0x000000ffff167224 */ /* 0x002fc600078e0a16 */
[----:B------:R-:W-:Y:S01]  /*77a0*/  SHF.R.U64 R21, R4, UR4, R5 ;  /* 0x0000000404157c19 */ /* 0x000fe20008001205 */
[----:B0-----:R-:W-:Y:S01]  /*77b0*/  IMAD R15, R6, R22, R15 ;  /* 0x00000016060f7224 */ /* 0x001fe200078e020f */
[----:B------:R-:W-:Y:S01]  /*77c0*/  SHF.R.U32.HI R4, RZ, UR4, R5 ;  /* 0x00000004ff047c19 */ /* 0x000fe20008011605 */
[----:B------:R-:W-:Y:S01]  /*77d0*/  ULDC UR4, c[0x0][0x608] ;  /* 0x0001820000047ab9 */ /* 0x000fe20000000800 */
[----:B---3--:R-:W-:Y:S02]  /*77e0*/  IMAD.MOV R6, RZ, RZ, -R23 ;  /* 0x000000ffff067224 */ /* 0x008fe400078e0a17 */
[--C-:B------:R-:W-:Y:S02]  /*77f0*/  SHF.R.U64 R22, R21, UR4, R4.reuse ;  /* 0x0000000415167c19 */ /* 0x100fe40008001204 */
[----:B------:R-:W-:Y:S01]  /*7800*/  SHF.R.U32.HI R5, RZ, UR4, R4 ;  /* 0x00000004ff057c19 */ /* 0x000fe20008011604 */
[----:B------:R-:W-:Y:S01]  /*7810*/  ULDC UR4, c[0x0][0x658] ;  /* 0x0001960000047ab9 */ /* 0x000fe20000000800 */
[----:B--2---:R-:W-:-:S02]  /*7820*/  @P2 IMAD R15, R25, R6, R20 ;  /* 0x00000006190f2224 */ /* 0x004fc400078e0214 */
[--C-:B------:R-:W-:Y:S02]  /*7830*/  SHF.R.U64 R20, R22, UR4, R5.reuse ;  /* 0x0000000416147c19 */ /* 0x100fe40008001205 */
[----:B------:R-:W-:-:S03]  /*7840*/  SHF.R.U32.HI R23, RZ, UR4, R5 ;  /* 0x00000004ff177c19 */ /* 0x000fc60008011605 */
[----:B------:R-:W-:Y:S02]  /*7850*/  IMAD.MOV.U32 R6, RZ, RZ, R20 ;  /* 0x000000ffff067224 */ /* 0x000fe400078e0014 */
[----:B------:R-:W-:Y:S01]  /*7860*/  IMAD.MOV.U32 R5, RZ, RZ, R23 ;  /* 0x000000ffff057224 */ /* 0x000fe200078e0017 */
[----:B------:R-:W-:Y:S06]  /*7870*/  @!P0 BRA `(.L_x_176) ;  /* 0x00000000002c8947 */ /* 0x000fec0003800000 */
        /* <DEDUP_REMOVED lines=9> */
[----:B------:R-:W-:-:S04]  /*7910*/  IMAD.WIDE.U32.X R4, R23, UR7, R4, P1 ;  /* 0x0000000717047c25 */ /* 0x000fc800088e0404 */
[----:B------:R-:W-:-:S07]  /*7920*/  IMAD.MOV.U32 R6, RZ, RZ, R4 ;  /* 0x000000ffff067224 */ /* 0x000fce00078e0004 */
.L_x_176:
[----:B------:R-:W-:Y:S01]  /*7930*/  ULDC UR4, c[0x0][0x648] ;  /* 0x0001920000047ab9 */ /* 0x000fe20000000800 */
[----:B------:R-:W-:Y:S01]  /*7940*/  LOP3.LUT R4, R22, UR16, RZ, 0xc0, !PT ;  /* 0x0000001016047c12 */ /* 0x000fe2000f8ec0ff */
[----:B------:R-:W-:Y:S01]  /*7950*/  ULDC UR5, c[0x0][0x610] ;  /* 0x0001840000057ab9 */ /* 0x000fe20000000800 */
[----:B------:R-:W-:Y:S01]  /*7960*/  SHF.R.U64 R5, R6, UR4, R5 ;  /* 0x0000000406057c19 */ /* 0x000fe20008001205 */
[----:B------:R-:W-:Y:S01]  /*7970*/  ULDC UR4, c[0x0][0x638] ;  /* 0x00018e0000047ab9 */ /* 0x000fe20000000800 */
[----:B------:R-:W-:-:S03]  /*7980*/  LOP3.LUT R21, R21, UR15, RZ, 0xc0, !PT ;  /* 0x0000000f15157c12 */ /* 0x000fc6000f8ec0ff */
[----:B------:R-:W-:Y:S02]  /*7990*/  IMAD.MOV R7, RZ, RZ, -R5 ;  /* 0x000000ffff077224 */ /* 0x000fe400078e0a05 */
[----:B------:R-:W-:Y:S02]  /*79a0*/  IMAD R4, R5, UR17, R4 ;  /* 0x0000001105047c24 */ /* 0x000fe4000f8e0204 */
[----:B------:R-:W-:Y:S01]  /*79b0*/  IMAD R20, R7, UR4, R20 ;  /* 0x0000000407147c24 */ /* 0x000fe2000f8e0214 */
[----:B------:R-:W-:Y:S01]  /*79c0*/  ULDC UR4, c[0x0][0x600] ;  /* 0x0001800000047ab9 */ /* 0x000fe20000000800 */
[----:B------:R-:W-:Y:S02]  /*79d0*/  IMAD R15, R4, UR5, R15 ;  /* 0x00000005040f7c24 */ /* 0x000fe4000f8e020f */
[----:B------:R-:W-:Y:S02]  /*79e0*/  IMAD R6, R20, UR4, R21 ;  /* 0x0000000414067c24 */ /* 0x000fe4000f8e0215 */
[----:B------:R-:W-:-:S03]  /*79f0*/  IMAD.MOV.U32 R4, RZ, RZ, 0x1 ;  /* 0x00000001ff047424 */ /* 0x000fc600078e00ff */
[----:B------:R-:W-:Y:S02]  /*7a00*/  SEL R20, R6, R15, !P2 ;  /* 0x0000000f06147207 */ /* 0x000fe40005000000 */
[----:B------:R-:W-:Y:S01]  /*7a10*/  SEL R21, R15, R6, !P2 ;  /* 0x000000060f157207 */ /* 0x000fe20005000000 */
[----:B------:R-:W-:-:S07]  /*7a20*/  IMAD.MOV.U32 R6, RZ, RZ, R14 ;  /* 0x000000ffff067224 */ /* 0x000fce00078e000e */
.L_x_174:
[----:B------:R-:W-:Y:S05]  /*7a30*/  BSYNC B1 ;  /* 0x0000000000017941 */ /* 0x000fea0003800000 */
.L_x_173:
[----:B------:R-:W-:-:S13]  /*7a40*/  LOP3.LUT P0, RZ, R4, 0xff, RZ, 0xc0, !PT ;  /* 0x000000ff04ff7812 */ /* 0x000fda000780c0ff */
[----:B------:R-:W-:Y:S05]  /*7a50*/  @P0 BRA `(.L_x_177) ;  /* 0xfffffff4003c0947 */ /* 0x000fea000383ffff */
[----:B------:R-:W-:Y:S05]  /*7a60*/  BSYNC B0 ;  /* 0x0000000000007941 */ /* 0x000fea0003800000 */
.L_x_166:
[----:B------:R-:W-:-:S03]  /*7a70*/  UMOV UR4, 0xffffffff ;  /* 0xffffffff00047882 */ /* 0x000fc60000000000 */
[----:B------:R-:W-:Y:S05]  /*7a80*/  BRA.DIV UR4, `(.L_x_178) ;  /* 0x0000000604147947 */ /* 0x000fea000b800000 */
[----:B------:R-:W-:-:S13]  /*7a90*/  ELECT P6, URZ, PT ;  /* 0x00000000003f782f */ /* 0x000fda00038c0000 */
.L_x_192:
[----:B------:R-:W-:Y:S04]  /*7aa0*/  BSSY B0, `(.L_x_179) ;  /* 0x000002b000007945 */ /* 0x000fe80003800000 */
[----:B------:R-:W-:Y:S05]  /*7ab0*/  @!P6 BRA `(.L_x_180) ;  /* 0x0000000000a4e947 */ /* 0x000fea0003800000 */
[----:B------:R-:W-:-:S04]  /*7ac0*/  LOP3.LUT R18, R18, 0x2, RZ, 0xfc, !PT ;  /* 0x0000000212127812 */ /* 0x000fc800078efcff */
[----:B------:R-:W-:-:S13]  /*7ad0*/  ISETP.NE.AND P0, PT, R18, 0x3, PT ;  /* 0x000000031200780c */ /* 0x000fda0003f05270 */
[----:B------:R-:W-:Y:S05]  /*7ae0*/  @!P0 BRA `(.L_x_181) ;  /* 0x0000000000048947 */ /* 0x000fea0003800000 */
[----:B------:R-:W-:Y:S01]  /*7af0*/  BPT.TRAP 0x1 ;  /* 0x000000040000795c */ /* 0x000fe20000300000 */
.L_x_181:
[----:B------:R-:W0:Y:S01]  /*7b00*/  S2R R5, SR_CgaCtaId ;  /* 0x0000000000057919 */ /* 0x000e220000008800 */
[----:B------:R-:W-:Y:S02]  /*7b10*/  MOV R0, 0x400 ;  /* 0x0000040000007802 */ /* 0x000fe40000000f00 */
[----:B------:R-:W-:Y:S02]  /*7b20*/  SHF.L.U32 R2, R3, 0x1f, RZ ;  /* 0x0000001f03027819 */ /* 0x000fe400000006ff */
[----:B0-----:R-:W-:-:S05]  /*7b30*/  LEA R5, R5, R0, 0x18 ;  /* 0x0000000005057211 */ /* 0x001fca00078ec0ff */
[----:B------:R-:W-:-:S04]  /*7b40*/  VIADD R5, R5, 0x20 ;  /* 0x0000002005057836 */ /* 0x000fc80000000000 */
[C---:B------:R-:W-:Y:S02]  /*7b50*/  IMAD R7, R8.reuse, 0x8, R5 ;  /* 0x0000000808077824 */ /* 0x040fe400078e0205 */
[----:B------:R-:W-:Y:S02]  /*7b60*/  VIADD R8, R8, 0x1 ;  /* 0x0000000108087836 */ /* 0x000fe40000000000 */
[----:B------:R-:W0:Y:S03]  /*7b70*/  SYNCS.PHASECHK.TRANS64.TRYWAIT P0, [R7+URZ], R2 ;  /* 0x00000002070075a7 */ /* 0x000e26000800017f */
[----:B------:R-:W-:-:S04]  /*7b80*/  ISETP.NE.AND P1, PT, R8, 0x4, PT ;  /* 0x000000040800780c */ /* 0x000fc80003f25270 */
[----:B------:R-:W-:Y:S02]  /*7b90*/  SEL R0, RZ, 0x1, P1 ;  /* 0x00000001ff007807 */ /* 0x000fe40000800000 */
[----:B------:R-:W-:Y:S02]  /*7ba0*/  SEL R8, R8, RZ, P1 ;  /* 0x000000ff08087207 */ /* 0x000fe40000800000 */
[----:B------:R-:W-:-:S03]  /*7bb0*/  LOP3.LUT R9, R3, R0, RZ, 0x3c, !PT ;  /* 0x0000000003097212 */ /* 0x000fc600078e3cff */
[----:B------:R-:W-:Y:S01]  /*7bc0*/  IMAD R6, R8, 0x8, R5 ;  /* 0x0000000808067824 */ /* 0x000fe200078e0205 */
[----:B------:R-:W-:Y:S01]  /*7bd0*/  SHF.L.U32 R3, R9, 0x1f, RZ ;  /* 0x0000001f09037819 */ /* 0x000fe200000006ff */
[----:B0-----:R-:W-:Y:S06]  /*7be0*/  @!P0 BRA `(.L_x_182) ;  /* 0x0000000000dc8947 */ /* 0x001fec0003800000 */
.L_x_193:
[----:B------:R-:W1:Y:S01]  /*7bf0*/  SYNCS.PHASECHK.TRANS64.TRYWAIT P0, [R6+URZ], R3 ;  /* 0x00000003060075a7 */ /* 0x000e62000800017f */
[----:B------:R-:W-:-:S05]  /*7c00*/  VIADD R0, R8, 0x1 ;  /* 0x0000000108007836 */ /* 0x000fca0000000000 */
[----:B------:R-:W-:-:S04]  /*7c10*/  ISETP.NE.AND P1, PT, R0, 0x4, PT ;  /* 0x000000040000780c */ /* 0x000fc80003f25270 */
[----:B0-----:R-:W-:Y:S02]  /*7c20*/  SEL R2, RZ, 0x1, P1 ;  /* 0x00000001ff027807 */ /* 0x001fe40000800000 */
[----:B------:R-:W-:Y:S02]  /*7c30*/  SEL R0, R0, RZ, P1 ;  /* 0x000000ff00007207 */ /* 0x000fe40000800000 */
[----:B------:R-:W-:-:S03]  /*7c40*/  LOP3.LUT R9, R9, R2, RZ, 0x3c, !PT ;  /* 0x0000000209097212 */ /* 0x000fc600078e3cff */
[----:B------:R-:W-:Y:S01]  /*7c50*/  IMAD R7, R0, 0x8, R5 ;  /* 0x0000000800077824 */ /* 0x000fe200078e0205 */
[----:B------:R-:W-:Y:S01]  /*7c60*/  SHF.L.U32 R4, R9, 0x1f, RZ ;  /* 0x0000001f09047819 */ /* 0x000fe200000006ff */
[----:B-1----:R-:W-:Y:S06]  /*7c70*/  @!P0 BRA `(.L_x_183) ;  /* 0x0000000000cc8947 */ /* 0x002fec0003800000 */
.L_x_194:
[----:B------:R-:W1:Y:S01]  /*7c80*/  SYNCS.PHASECHK.TRANS64.TRYWAIT P0, [R7+URZ], R4 ;  /* 0x00000004070075a7 */ /* 0x000e62000800017f */
[----:B------:R-:W-:-:S05]  /*7c90*/  VIADD R0, R0, 0x1 ;  /* 0x0000000100007836 */ /* 0x000fca0000000000 */
[----:B------:R-:W-:-:S04]  /*7ca0*/  ISETP.NE.AND P1, PT, R0, 0x4, PT ;  /* 0x000000040000780c */ /* 0x000fc80003f25270 */
[----:B------:R-:W-:Y:S02]  /*7cb0*/  SEL R2, RZ, 0x1, P1 ;  /* 0x00000001ff027807 */ /* 0x000fe40000800000 */
[----:B------:R-:W-:Y:S02]  /*7cc0*/  SEL R0, R0, RZ, P1 ;  /* 0x000000ff00007207 */ /* 0x000fe40000800000 */
[----:B------:R-:W-:Y:S01]  /*7cd0*/  LOP3.LUT R2, R9, R2, RZ, 0x3c, !PT ;  /* 0x0000000209027212 */ /* 0x000fe200078e3cff */
[----:B-1----:R-:W-:Y:S06]  /*7ce0*/  @!P0 BRA `(.L_x_184) ;  /* 0x0000000000c48947 */ /* 0x002fec0003800000 */
.L_x_195:
[----:B------:R-:W-:Y:S01]  /*7cf0*/  IMAD R5, R0, 0x8, R5 ;  /* 0x0000000800057824 */ /* 0x000fe200078e0205 */
[----:B------:R-:W-:-:S07]  /*7d00*/  SHF.L.U32 R0, R2, 0x1f, RZ ;  /* 0x0000001f02007819 */ /* 0x000fce00000006ff */
.L_x_185:
[----:B--2---:R2:W3:Y:S02]  /*7d10*/  SYNCS.PHASECHK.TRANS64.TRYWAIT P0, [R5+URZ], R0 ;  /* 0x00000000050075a7 */ /* 0x0044e4000800017f */
[----:B---3--:R-:W-:Y:S05]  /*7d20*/  @!P0 NANOSLEEP.SYNCS 0x989680 ;  /* 0x009896800000895d */ /* 0x008fea0003900000 */
[----:B------:R-:W3:Y:S02]  /*7d30*/  @!P0 SYNCS.PHASECHK.TRANS64 P0, [R5+URZ], R0 ;  /* 0x00000000050085a7 */ /* 0x000ee4000800007f */
[----:B---3--:R-:W-:Y:S05]  /*7d40*/  @!P0 BRA `(.L_x_185) ;  /* 0xfffffffc00f08947 */ /* 0x008fea000383ffff */
.L_x_180:
[----:B------:R-:W-:Y:S05]  /*7d50*/  BSYNC B0 ;  /* 0x0000000000007941 */ /* 0x000fea0003800000 */
.L_x_179:
[----:B------:R-:W-:Y:S05]  /*7d60*/  EXIT ;  /* 0x000000000000794d */ /* 0x000fea0003800000 */
.L_x_21:
[----:B-1----:R1:W2:Y:S02]  /*7d70*/  SYNCS.PHASECHK.TRANS64.TRYWAIT P1, [R3+URZ], R0 ;  /* 0x00000000030075a7 */ /* 0x0022a4000802017f */
[----:B--2---:R-:W-:Y:S05]  /*7d80*/  @!P1 NANOSLEEP.SYNCS 0x989680 ;  /* 0x009896800000995d */ /* 0x004fea0003900000 */
[----:B------:R-:W2:Y:S02]  /*7d90*/  @!P1 SYNCS.PHASECHK.TRANS64 P1, [R3+URZ], R0 ;  /* 0x00000000030095a7 */ /* 0x000ea4000802007f */
[----:B--2---:R-:W-:Y:S05]  /*7da0*/  @!P1 BRA `(.L_x_21) ;  /* 0xfffffffc00f09947 */ /* 0x004fea000383ffff */
[----:B------:R-:W-:Y:S05]  /*7db0*/  BRA `(.L_x_20) ;  /* 0xffffff98007c7947 */ /* 0x000fea000383ffff */
.L_x_26:
[----:B-1----:R1:W2:Y:S02]  /*7dc0*/  SYNCS.PHASECHK.TRANS64.TRYWAIT P1, [R5+URZ], R4 ;  /* 0x00000004050075a7 */ /* 0x0022a4000802017f */
[----:B--2---:R-:W-:Y:S05]  /*7dd0*/  @!P1 NANOSLEEP.SYNCS 0x989680 ;  /* 0x009896800000995d */ /* 0x004fea0003900000 */
[----:B------:R-:W2:Y:S02]  /*7de0*/  @!P1 SYNCS.PHASECHK.TRANS64 P1, [R5+URZ], R4 ;  /* 0x00000004050095a7 */ /* 0x000ea4000802007f */
[----:B--2---:R-:W-:Y:S05]  /*7df0*/  @!P1 BRA `(.L_x_26) ;  /* 0xfffffffc00f09947 */ /* 0x004fea000383ffff */
[----:B------:R-:W-:Y:S05]  /*7e00*/  BRA `(.L_x_25) ;  /* 0xffffff9c00587947 */ /* 0x000fea000383ffff */
.L_x_167:
[----:B------:R-:W-:Y:S01]  /*7e10*/  BSSY B1, `(.L_x_186) ;  /* 0x0000006000017945 */ /* 0x000fe20003800000 */
[----:B------:R-:W-:-:S07]  /*7e20*/  IMAD.MOV.U32 R15, RZ, RZ, -0x1 ;  /* 0xffffffffff0f7424 */ /* 0x000fce00078e00ff */
[----:B------:R-:W-:Y:S05]  /*7e30*/  WARPSYNC.COLLECTIVE R15, `(.L_x_187) ;  /* 0x000000000f0c7348 */ /* 0x000fea0003c00000 */
[----:B------:R-:W-:Y:S02]  /*7e40*/  ELECT P6, UR62, PT ;  /* 0x00000000003e782f */ /* 0x000fe400038c0000 */
[----:B------:R-:W-:Y:S01]  /*7e50*/  MOV R14, UR62 ;  /* 0x0000003e000e7c02 */ /* 0x000fe20008000f00 */
[----:B------:R-:W-:Y:S10]  /*7e60*/  ENDCOLLECTIVE ;  /* 0x000000000000791b */ /* 0x000ff40003800000 */
.L_x_187:
[----:B------:R-:W-:Y:S05]  /*7e70*/  BSYNC B1 ;  /* 0x0000000000017941 */ /* 0x000fea0003800000 */
.L_x_186:
[----:B------:R-:W-:Y:S05]  /*7e80*/  BRA `(.L_x_188) ;  /* 0xfffffff0003c7947 */ /* 0x000fea000383ffff */
.L_x_170:
[----:B-1----:R1:W2:Y:S02]  /*7e90*/  SYNCS.PHASECHK.TRANS64.TRYWAIT P0, [R23+URZ+0x20], R14 ;  /* 0x0000200e170075a7 */ /* 0x0022a4000800017f */
[----:B--2---:R-:W-:Y:S05]  /*7ea0*/  @!P0 NANOSLEEP.SYNCS 0x989680 ;  /* 0x009896800000895d */ /* 0x004fea0003900000 */
[----:B------:R-:W2:Y:S02]  /*7eb0*/  @!P0 SYNCS.PHASECHK.TRANS64 P0, [R23+URZ+0x20], R14 ;  /* 0x0000200e170085a7 */ /* 0x000ea4000800007f */
[----:B--2---:R-:W-:Y:S05]  /*7ec0*/  @!P0 BRA `(.L_x_170) ;  /* 0xfffffffc00f08947 */ /* 0x004fea000383ffff */
[----:B------:R-:W-:Y:S05]  /*7ed0*/  BRA `(.L_x_189) ;  /* 0xfffffff000747947 */ /* 0x000fea000383ffff */
.L_x_178:
[----:B------:R-:W-:Y:S01]  /*7ee0*/  BSSY B0, `(.L_x_190) ;  /* 0x0000006000007945 */ /* 0x000fe20003800000 */
[----:B------:R-:W-:-:S07]  /*7ef0*/  IMAD.MOV.U32 R15, RZ, RZ, -0x1 ;  /* 0xffffffffff0f7424 */ /* 0x000fce00078e00ff */
[----:B------:R-:W-:Y:S05]  /*7f00*/  WARPSYNC.COLLECTIVE R15, `(.L_x_191) ;  /* 0x000000000f0c7348 */ /* 0x000fea0003c00000 */
[----:B------:R-:W-:Y:S02]  /*7f10*/  ELECT P6, UR62, PT ;  /* 0x00000000003e782f */ /* 0x000fe400038c0000 */
[----:B------:R-:W-:Y:S01]  /*7f20*/  MOV R14, UR62 ;  /* 0x0000003e000e7c02 */ /* 0x000fe20008000f00 */
[----:B------:R-:W-:Y:S10]  /*7f30*/  ENDCOLLECTIVE ;  /* 0x000000000000791b */ /* 0x000ff40003800000 */
.L_x_191:
[----:B------:R-:W-:Y:S05]  /*7f40*/  BSYNC B0 ;  /* 0x0000000000007941 */ /* 0x000fea0003800000 */
.L_x_190:
[----:B------:R-:W-:Y:S05]  /*7f50*/  BRA `(.L_x_192) ;  /* 0xfffffff800d07947 */ /* 0x000fea000383ffff */
.L_x_182:
[----:B0-----:R0:W1:Y:S02]  /*7f60*/  SYNCS.PHASECHK.TRANS64.TRYWAIT P0, [R7+URZ], R2 ;  /* 0x00000002070075a7 */ /* 0x001064000800017f */
[----:B-1----:R-:W-:Y:S05]  /*7f70*/  @!P0 NANOSLEEP.SYNCS 0x989680 ;  /* 0x009896800000895d */ /* 0x002fea0003900000 */
[----:B------:R-:W1:Y:S02]  /*7f80*/  @!P0 SYNCS.PHASECHK.TRANS64 P0, [R7+URZ], R2 ;  /* 0x00000002070085a7 */ /* 0x000e64000800007f */
[----:B-1----:R-:W-:Y:S05]  /*7f90*/  @!P0 BRA `(.L_x_182) ;  /* 0xfffffffc00f08947 */ /* 0x002fea000383ffff */
[----:B------:R-:W-:Y:S05]  /*7fa0*/  BRA `(.L_x_193) ;  /* 0xfffffffc00107947 */ /* 0x000fea000383ffff */
.L_x_183:
[----:B0-----:R0:W1:Y:S02]  /*7fb0*/  SYNCS.PHASECHK.TRANS64.TRYWAIT P0, [R6+URZ], R3 ;  /* 0x00000003060075a7 */ /* 0x001064000800017f */
[----:B-1----:R-:W-:Y:S05]  /*7fc0*/  @!P0 NANOSLEEP.SYNCS 0x989680 ;  /* 0x009896800000895d */ /* 0x002fea0003900000 */
[----:B------:R-:W1:Y:S02]  /*7fd0*/  @!P0 SYNCS.PHASECHK.TRANS64 P0, [R6+URZ], R3 ;  /* 0x00000003060085a7 */ /* 0x000e64000800007f */
[----:B-1----:R-:W-:Y:S05]  /*7fe0*/  @!P0 BRA `(.L_x_183) ;  /* 0xfffffffc00f08947 */ /* 0x002fea000383ffff */
[----:B------:R-:W-:Y:S05]  /*7ff0*/  BRA `(.L_x_194) ;  /* 0xfffffffc00207947 */ /* 0x000fea000383ffff */
.L_x_184:
[----:B-1----:R1:W2:Y:S02]  /*8000*/  SYNCS.PHASECHK.TRANS64.TRYWAIT P0, [R7+URZ], R4 ;  /* 0x00000004070075a7 */ /* 0x0022a4000800017f */
[----:B--2---:R-:W-:Y:S05]  /*8010*/  @!P0 NANOSLEEP.SYNCS 0x989680 ;  /* 0x009896800000895d */ /* 0x004fea0003900000 */
[----:B------:R-:W2:Y:S02]  /*8020*/  @!P0 SYNCS.PHASECHK.TRANS64 P0, [R7+URZ], R4 ;  /* 0x00000004070085a7 */ /* 0x000ea4000800007f */
[----:B--2---:R-:W-:Y:S05]  /*8030*/  @!P0 BRA `(.L_x_184) ;  /* 0xfffffffc00f08947 */ /* 0x004fea000383ffff */
[----:B------:R-:W-:Y:S05]  /*8040*/  BRA `(.L_x_195) ;  /* 0xfffffffc00287947 */ /* 0x000fea000383ffff */
.L_x_196:
[----:B------:R-:W-:-:S00]  /*8050*/  BRA `(.L_x_196) ;  /* 0xfffffffc00fc7947 */ /* 0x000fc0000383ffff */
[----:B------:R-:W-:-:S00]  /*8060*/  NOP ;  /* 0x0000000000007918 */ /* 0x000fc00000000000 */
        /* <DEDUP_REMOVED lines=9> */
.L_x_197:


//--------------------- .nv.global.init           --------------------------
	.section	.nv.global.init,"aw",@progbits
.nv.global.init:
	.type		$str$22,@object
	.size		$str$22,($str$23 - $str$22)
$str$22:
        /*0000*/ 	.byte	0x6b, 0x5f, 0x74, 0x69, 0x6c, 0x65, 0x5f, 0x63, 0x6f, 0x75, 0x6e, 0x74, 0x20, 0x3e, 0x3d, 0x20
        /*0010*/ 	.byte	0x31, 0x00
	.type		$str$23,@object
	.size		$str$23,(__unnamed_1 - $str$23)
$str$23:
        /*0012*/ 	.byte	0x2f, 0x74, 0x6d, 0x70, 0x2f, 0x63, 0x75, 0x74, 0x6c, 0x61, 0x73, 0x73, 0x5f, 0x73, 0x77, 0x65
        /*0022*/ 	.byte	0x65, 0x70, 0x5f, 0x73, 0x72, 0x63, 0x2f, 0x69, 0x6e, 0x63, 0x6c, 0x75, 0x64, 0x65, 0x2f, 0x63
        /*0032*/ 	.byte	0x75, 0x74, 0x6c, 0x61, 0x73, 0x73, 0x2f, 0x67, 0x65, 0x6d, 0x6d, 0x2f, 0x63, 0x6f, 0x6c, 0x6c
        /*0042*/ 	.byte	0x65, 0x63, 0x74, 0x69, 0x76, 0x65, 0x2f, 0x73, 0x6d, 0x39, 0x30, 0x5f, 0x6d, 0x6d, 0x61, 0x5f
        /*0052*/ 	.byte	0x74, 0x6d, 0x61, 0x5f, 0x67, 0x6d, 0x6d, 0x61, 0x5f, 0x73, 0x73, 0x5f, 0x77, 0x61, 0x72, 0x70
        /*0062*/ 	.byte	0x73, 0x70, 0x65, 0x63, 0x69, 0x61, 0x6c, 0x69, 0x7a, 0x65, 0x64, 0x2e, 0x68, 0x70, 0x70, 0x00
	.type		__unnamed_1,@object
	.size		__unnamed_1,(.L_0 - __unnamed_1)
__unnamed_1:
        /*0072*/ 	.byte	0x76, 0x6f, 0x69, 0x64, 0x20, 0x63, 0x75, 0x74, 0x6c, 0x61, 0x73, 0x73, 0x3a, 0x3a, 0x67, 0x65
        /* <DEDUP_REMOVED lines=180> */
        /*0bc2*/ 	.byte	0x69, 0x74, 0x79, 0x5d, 0x00
.L_0:


//--------------------- .nv.shared._ZN7cutlass13device_kernelINS_4gemm6kernel13GemmUniversalIN4cute5tupleIJiiiiEEENS1_10collective13CollectiveMmaINS1_34MainloopSm90TmaGmmaWarpSpecializedILi4ENS5_IJNS4_1CILi2EEENSA_ILi1EEESC_EEENS1_35KernelTmaWarpSpecializedCooperativeEEENS5_IJNSA_ILi128EEESG_NSA_ILi64EEEEEENS_6half_tENS5_IJlSC_lEEESJ_SK_NS4_8TiledMMAINS4_8MMA_AtomIJNS4_4SM904GMMA26MMA_64x128x16_F32F16F16_SSILNSO_5MajorE0ELSQ_0ELNSO_7ScaleInE1ELSR_1EEEEEENS4_6LayoutISD_NS5_IJSC_NSA_ILi0EEESV_EEEEENS5_IJNS4_10UnderscoreESY_SY_EEEEENS4_13SM90_TMA_LOADENS4_14ComposedLayoutINS4_7SwizzleILi3ELi4ELi3EEENS4_18smem_ptr_flag_bitsILi16EEENSU_INS5_IJNSA_ILi8EEESH_EEENS5_IJSH_SC_EEEEEEEvNS4_8identityENS4_23SM90_TMA_LOAD_MULTICASTES1B_vS1C_EENS_8epilogue10collective6detail29Sm90TmaWarpSpecializedAdapterINS1G_15DefaultEpilogueISJ_SK_SK_NS1F_6thread17LinearCombinationISJ_Li1EffLNS1K_9ScaleType4KindE0ELNS_15FloatRoundStyleE2ESJ_EENS1_15EpilogueDefaultEEEEEvvEEEEvNT_6ParamsE --------------------------
	.section	.nv.shared._ZN7cutlass13device_kernelINS_4gemm6kernel13GemmUniversalIN4cute5tupleIJiiiiEEENS1_10collective13CollectiveMmaINS1_34MainloopSm90TmaGmmaWarpSpecializedILi4ENS5_IJNS4_1CILi2EEENSA_ILi1EEESC_EEENS1_35KernelTmaWarpSpecializedCooperativeEEENS5_IJNSA_ILi128EEESG_NSA_ILi64EEEEEENS_6half_tENS5_IJlSC_lEEESJ_SK_NS4_8TiledMMAINS4_8MMA_AtomIJNS4_4SM904GMMA26MMA_64x128x16_F32F16F16_SSILNSO_5MajorE0ELSQ_0ELNSO_7ScaleInE1ELSR_1EEEEEENS4_6LayoutISD_NS5_IJSC_NSA_ILi0EEESV_EEEEENS5_IJNS4_10UnderscoreESY_SY_EEEEENS4_13SM90_TMA_LOADENS4_14ComposedLayoutINS4_7SwizzleILi3ELi4ELi3EEENS4_18smem_ptr_flag_bitsILi16EEENSU_INS5_IJNSA_ILi8EEESH_EEENS5_IJSH_SC_EEEEEEEvNS4_8identityENS4_23SM90_TMA_LOAD_MULTICASTES1B_vS1C_EENS_8epilogue10collective6detail29Sm90TmaWarpSpecializedAdapterINS1G_15DefaultEpilogueISJ_SK_SK_NS1F_6thread17LinearCombinationISJ_Li1EffLNS1K_9ScaleType4KindE0ELNS_15FloatRoundStyleE2ESJ_EENS1_15EpilogueDefaultEEEEEvvEEEEvNT_6ParamsE,"aw",@nobits
	.sectionflags	@""
	.align	16
	.zero		1024


//--------------------- .nv.shared.reserved.0     --------------------------
	.section	.nv.shared.reserved.0,"aw",@nobits
	.weak		__nv_reservedSMEM_offset_0_alias
	.size		__nv_reservedSMEM_offset_0_alias, 0, 0
	.other		__nv_reservedSMEM_offset_0_alias,@"STO_CUDA_RESERVED_SHARED STV_DEFAULT"
__nv_reservedSMEM_offset_0_alias:
	.zero		0


//--------------------- .nv.global                --------------------------
	.section	.nv.global,"aw",@nobits
.nv.global:
	.type		_ZN40_INTERNAL_70c9402b_4_k_cu_ff5fe43e_333234cute1_E,@object
	.size		_ZN40_INTERNAL_70c9402b_4_k_cu_ff5fe43e_333234cute1_E,(_ZN40_INTERNAL_70c9402b_4_k_cu_ff5fe43e_333234cuda3std3__45__cpo6cbeginE - _ZN40_INTERNAL_70c9402b_4_k_cu_ff5fe43e_333234cute1_E)
_ZN40_INTERNAL_70c9402b_4_k_cu_ff5fe43e_333234cute1_E:
	.zero		1
	.type		_ZN40_INTERNAL_70c9402b_4_k_cu_ff5fe43e_333234cuda3std3__45__cpo6cbeginE,@object
	.size		_ZN40_INTERNAL_70c9402b_4_k_cu_ff5fe43e_333234cuda3std3__45__cpo6cbeginE,(_ZN40_INTERNAL_70c9402b_4_k_cu_ff5fe43e_333234cuda3std3__48in_placeE - _ZN40_INTERNAL_70c9402b_4_k_cu_ff5fe43e_333234cuda3std3__45__cpo6cbeginE)
_ZN40_INTERNAL_70c9402b_4_k_cu_ff5fe43e_333234cuda3std3__45__cpo6cbeginE:
	.zero		1
	.type		_ZN40_INTERNAL_70c9402b_4_k_cu_ff5fe43e_333234cuda3std3__48in_placeE,@object
	.size		_ZN40_INTERNAL_70c9402b_4_k_cu_ff5fe43e_333234cuda3std3__48in_placeE,(_ZN40_INTERNAL_70c9402b_4_k_cu_ff5fe43e_333234cuda3std6ranges3__45__cpo9iter_moveE - _ZN40_INTERNAL_70c9402b_4_k_cu_ff5fe43e_333234cuda3std3__48in_placeE)
_ZN40_INTERNAL_70c9402b_4_k_cu_ff5fe43e_333234cuda3std3__48in_placeE:
	.zero		1
	.type		_ZN40_INTERNAL_70c9402b_4_k_cu_ff5fe43e_333234cuda3std6ranges3__45__cpo9iter_moveE,@object
	.size		_ZN40_INTERNAL_70c9402b_4_k_cu_ff5fe43e_333234cuda3std6ranges3__45__cpo9iter_moveE,(_ZN40_INTERNAL_70c9402b_4_k_cu_ff5fe43e_333234cuda3std3__45__cpo5beginE - _ZN40_INTERNAL_70c9402b_4_k_cu_ff5fe43e_333234cuda3std6ranges3__45__cpo9iter_moveE)
_ZN40_INTERNAL_70c9402b_4_k_cu_ff5fe43e_333234cuda3std6ranges3__45__cpo9iter_moveE:
	.zero		1
	.type		_ZN40_INTERNAL_70c9402b_4_k_cu_ff5fe43e_333234cuda3std3__45__cpo5beginE,@object
	.size		_ZN40_INTERNAL_70c9402b_4_k_cu_ff5fe43e_333234cuda3std3__45__cpo5beginE,(_ZN40_INTERNAL_70c9402b_4_k_cu_ff5fe43e_333234cuda3std3__442_GLOBAL__N__70c9402b_4_k_cu_ff5fe43e_333236ignoreE - _ZN40_INTERNAL_70c9402b_4_k_cu_ff5fe43e_333234cuda3std3__45__cpo5beginE)
_ZN40_INTERNAL_70c9402b_4_k_cu_ff5fe43e_333234cuda3std3__45__cpo5beginE:
	.zero		1
	.type		_ZN40_INTERNAL_70c9402b_4_k_cu_ff5fe43e_333234cuda3std3__442_GLOBAL__N__70c9402b_4_k_cu_ff5fe43e_333236ignoreE,@object
	.size		_ZN40_INTERNAL_70c9402b_4_k_cu_ff5fe43e_333234cuda3std3__442_GLOBAL__N__70c9402b_4_k_cu_ff5fe43e_333236ignoreE,(_ZN40_INTERNAL_70c9402b_4_k_cu_ff5fe43e_333234cute7productE - _ZN40_INTERNAL_70c9402b_4_k_cu_ff5fe43e_333234cuda3std3__442_GLOBAL__N__70c9402b_4_k_cu_ff5fe43e_333236ignoreE)
_ZN40_INTERNAL_70c9402b_4_k_cu_ff5fe43e_333234cuda3std3__442_GLOBAL__N__70c9402b_4_k_cu_ff5fe43e_333236ignoreE:
	.zero		1
	.type		_ZN40_INTERNAL_70c9402b_4_k_cu_ff5fe43e_333234cute7productE,@object
	.size		_ZN40_INTERNAL_70c9402b_4_k_cu_ff5fe43e_333234cute7productE,(_ZN40_INTERNAL_70c9402b_4_k_cu_ff5fe43e_333234cuda3std3__45__cpo3endE - _ZN40_INTERNAL_70c9402b_4_k_cu_ff5fe43e_333234cute7productE)
_ZN40_INTERNAL_70c9402b_4_k_cu_ff5fe43e_333234cute7productE:
	.zero		1
	.type		_ZN40_INTERNAL_70c9402b_4_k_cu_ff5fe43e_333234cuda3std3__45__cpo3endE,@object
	.size		_ZN40_INTERNAL_70c9402b_4_k_cu_ff5fe43e_333234cuda3std3__45__cpo3endE,(_ZN40_INTERNAL_70c9402b_4_k_cu_ff5fe43e_333234cuda3std3__419piecewise_constructE - _ZN40_INTERNAL_70c9402b_4_k_cu_ff5fe43e_333234cuda3std3__45__cpo3endE)
_ZN40_INTERNAL_70c9402b_4_k_cu_ff5fe43e_333234cuda3std3__45__cpo3endE:
	.zero		1
	.type		_ZN40_INTERNAL_70c9402b_4_k_cu_ff5fe43e_333234cuda3std3__419piecewise_constructE,@object
	.size		_ZN40_INTERNAL_70c9402b_4_k_cu_ff5fe43e_333234cuda3std3__419piecewise_constructE,(_ZN40_INTERNAL_70c9402b_4_k_cu_ff5fe43e_333234cuda3std3__45__cpo4cendE - _ZN40_INTERNAL_70c9402b_4_k_cu_ff5fe43e_333234cuda3std3__419piecewise_constructE)
_ZN40_INTERNAL_70c9402b_4_k_cu_ff5fe43e_333234cuda3std3__419piecewise_constructE:
	.zero		1
	.type		_ZN40_INTERNAL_70c9402b_4_k_cu_ff5fe43e_333234cuda3std3__45__cpo4cendE,@object
	.size		_ZN40_INTERNAL_70c9402b_4_k_cu_ff5fe43e_333234cuda3std3__45__cpo4cendE,(_ZN40_INTERNAL_70c9402b_4_k_cu_ff5fe43e_333234cuda3std6ranges3__45__cpo4swapE - _ZN40_INTERNAL_70c9402b_4_k_cu_ff5fe43e_333234cuda3std3__45__cpo4cendE)
_ZN40_INTERNAL_70c9402b_4_k_cu_ff5fe43e_333234cuda3std3__45__cpo4cendE:
	.zero		1
	.type		_ZN40_INTERNAL_70c9402b_4_k_cu_ff5fe43e_333234cuda3std6ranges3__45__cpo4swapE,@object
	.size		_ZN40_INTERNAL_70c9402b_4_k_cu_ff5fe43e_333234cuda3std6ranges3__45__cpo4swapE,(.L_8 - _ZN40_INTERNAL_70c9402b_4_k_cu_ff5fe43e_333234cuda3std6ranges3__45__cpo4swapE)
_ZN40_INTERNAL_70c9402b_4_k_cu_ff5fe43e_333234cuda3std6ranges3__45__cpo4swapE:
	.zero		1
.L_8:


//--------------------- .nv.constant0._ZN7cutlass13device_kernelINS_4gemm6kernel13GemmUniversalIN4cute5tupleIJiiiiEEENS1_10collective13CollectiveMmaINS1_34MainloopSm90TmaGmmaWarpSpecializedILi4ENS5_IJNS4_1CILi2EEENSA_ILi1EEESC_EEENS1_35KernelTmaWarpSpecializedCooperativeEEENS5_IJNSA_ILi128EEESG_NSA_ILi64EEEEEENS_6half_tENS5_IJlSC_lEEESJ_SK_NS4_8TiledMMAINS4_8MMA_AtomIJNS4_4SM904GMMA26MMA_64x128x16_F32F16F16_SSILNSO_5MajorE0ELSQ_0ELNSO_7ScaleInE1ELSR_1EEEEEENS4_6LayoutISD_NS5_IJSC_NSA_ILi0EEESV_EEEEENS5_IJNS4_10UnderscoreESY_SY_EEEEENS4_13SM90_TMA_LOADENS4_14ComposedLayoutINS4_7SwizzleILi3ELi4ELi3EEENS4_18smem_ptr_flag_bitsILi16EEENSU_INS5_IJNSA_ILi8EEESH_EEENS5_IJSH_SC_EEEEEEEvNS4_8identityENS4_23SM90_TMA_LOAD_MULTICASTES1B_vS1C_EENS_8epilogue10collective6detail29Sm90TmaWarpSpecializedAdapterINS1G_15DefaultEpilogueISJ_SK_SK_NS1F_6thread17LinearCombinationISJ_Li1EffLNS1K_9ScaleType4KindE0ELNS_15FloatRoundStyleE2ESJ_EENS1_15EpilogueDefaultEEEEEvvEEEEvNT_6ParamsE --------------------------
	.section	.nv.constant0._ZN7cutlass13device_kernelINS_4gemm6kernel13GemmUniversalIN4cute5tupleIJiiiiEEENS1_10collective13CollectiveMmaINS1_34MainloopSm90TmaGmmaWarpSpecializedILi4ENS5_IJNS4_1CILi2EEENSA_ILi1EEESC_EEENS1_35KernelTmaWarpSpecializedCooperativeEEENS5_IJNSA_ILi128EEESG_NSA_ILi64EEEEEENS_6half_tENS5_IJlSC_lEEESJ_SK_NS4_8TiledMMAINS4_8MMA_AtomIJNS4_4SM904GMMA26MMA_64x128x16_F32F16F16_SSILNSO_5MajorE0ELSQ_0ELNSO_7ScaleInE1ELSR_1EEEEEENS4_6LayoutISD_NS5_IJSC_NSA_ILi0EEESV_EEEEENS5_IJNS4_10UnderscoreESY_SY_EEEEENS4_13SM90_TMA_LOADENS4_14ComposedLayoutINS4_7SwizzleILi3ELi4ELi3EEENS4_18smem_ptr_flag_bitsILi16EEENSU_INS5_IJNSA_ILi8EEESH_EEENS5_IJSH_SC_EEEEEEEvNS4_8identityENS4_23SM90_TMA_LOAD_MULTICASTES1B_vS1C_EENS_8epilogue10collective6detail29Sm90TmaWarpSpecializedAdapterINS1G_15DefaultEpilogueISJ_SK_SK_NS1F_6thread17LinearCombinationISJ_Li1EffLNS1K_9ScaleType4KindE0ELNS_15FloatRoundStyleE2ESJ_EENS1_15EpilogueDefaultEEEEEvvEEEEvNT_6ParamsE,"a",@progbits
	.sectionflags	@""
	.align	4
.nv.constant0._ZN7cutlass13device_kernelINS_4gemm6kernel13GemmUniversalIN4cute5tupleIJiiiiEEENS1_10collective13CollectiveMmaINS1_34MainloopSm90TmaGmmaWarpSpecializedILi4ENS5_IJNS4_1CILi2EEENSA_ILi1EEESC_EEENS1_35KernelTmaWarpSpecializedCooperativeEEENS5_IJNSA_ILi128EEESG_NSA_ILi64EEEEEENS_6half_tENS5_IJlSC_lEEESJ_SK_NS4_8TiledMMAINS4_8MMA_AtomIJNS4_4SM904GMMA26MMA_64x128x16_F32F16F16_SSILNSO_5MajorE0ELSQ_0ELNSO_7ScaleInE1ELSR_1EEEEEENS4_6LayoutISD_NS5_IJSC_NSA_ILi0EEESV_EEEEENS5_IJNS4_10UnderscoreESY_SY_EEEEENS4_13SM90_TMA_LOADENS4_14ComposedLayoutINS4_7SwizzleILi3ELi4ELi3EEENS4_18smem_ptr_flag_bitsILi16EEENSU_INS5_IJNSA_ILi8EEESH_EEENS5_IJSH_SC_EEEEEEEvNS4_8identityENS4_23SM90_TMA_LOAD_MULTICASTES1B_vS1C_EENS_8epilogue10collective6detail29Sm90TmaWarpSpecializedAdapterINS1G_15DefaultEpilogueISJ_SK_SK_NS1F_6thread17LinearCombinationISJ_Li1EffLNS1K_9ScaleType4KindE0ELNS_15FloatRoundStyleE2ESJ_EENS1_15EpilogueDefaultEEEEEvvEEEEvNT_6ParamsE:
	.zero		1664


//--------------------- SYMBOLS --------------------------

	.type		.nv.reservedSmem.offset0,@object
	.size		.nv.reservedSmem.offset0,0x4
	.type		__assertfail,@function
